//
// Generated by NVIDIA NVVM Compiler
//
// Compiler Build ID: CL-36424714
// Cuda compilation tools, release 13.0, V13.0.88
// Based on NVVM 20.0.0
//

.version 9.0
.target sm_100
.address_size 64

	// .globl	_Z22transpose_naive_kernelPKfPfii
// _ZZ23transpose_tiling_kernelILi32EEvPKfPfiiE4tile has been demoted
// _ZZ40transpose_tiling_no_bank_conflict_kernelILi32EEvPKfPfiiE4tile has been demoted
// _ZZ31transpose_tiling_swizzle_kernelILi16EEvPKfPfiiE4tile has been demoted
// _ZZ38transpose_tiling_multi_elements_kernelILi64ELi256EEvPKfPfiiE4tile has been demoted

.visible .entry _Z22transpose_naive_kernelPKfPfii(
	.param .u64 .ptr .align 1 _Z22transpose_naive_kernelPKfPfii_param_0,
	.param .u64 .ptr .align 1 _Z22transpose_naive_kernelPKfPfii_param_1,
	.param .u32 _Z22transpose_naive_kernelPKfPfii_param_2,
	.param .u32 _Z22transpose_naive_kernelPKfPfii_param_3
)
{
	.reg .pred 	%p<4>;
	.reg .b32 	%r<13>;
	.reg .b32 	%f<2>;
	.reg .b64 	%rd<9>;

	ld.param.u64 	%rd1, [_Z22transpose_naive_kernelPKfPfii_param_0];
	ld.param.u64 	%rd2, [_Z22transpose_naive_kernelPKfPfii_param_1];
	ld.param.u32 	%r3, [_Z22transpose_naive_kernelPKfPfii_param_2];
	ld.param.u32 	%r4, [_Z22transpose_naive_kernelPKfPfii_param_3];
	mov.u32 	%r5, %ctaid.x;
	mov.u32 	%r6, %ntid.x;
	mov.u32 	%r7, %tid.x;
	mad.lo.s32 	%r1, %r5, %r6, %r7;
	mov.u32 	%r8, %ctaid.y;
	mov.u32 	%r9, %ntid.y;
	mov.u32 	%r10, %tid.y;
	mad.lo.s32 	%r2, %r8, %r9, %r10;
	setp.ge.s32 	%p1, %r2, %r3;
	setp.ge.s32 	%p2, %r1, %r4;
	or.pred  	%p3, %p1, %p2;
	@%p3 bra 	$L__BB0_2;
	cvta.to.global.u64 	%rd3, %rd1;
	cvta.to.global.u64 	%rd4, %rd2;
	mad.lo.s32 	%r11, %r4, %r2, %r1;
	mul.wide.s32 	%rd5, %r11, 4;
	add.s64 	%rd6, %rd3, %rd5;
	ld.global.f32 	%f1, [%rd6];
	mad.lo.s32 	%r12, %r3, %r1, %r2;
	mul.wide.s32 	%rd7, %r12, 4;
	add.s64 	%rd8, %rd4, %rd7;
	st.global.f32 	[%rd8], %f1;
$L__BB0_2:
	ret;

}
	// .globl	_Z26transpose_coalesced_kernelPKfPfii
.visible .entry _Z26transpose_coalesced_kernelPKfPfii(
	.param .u64 .ptr .align 1 _Z26transpose_coalesced_kernelPKfPfii_param_0,
	.param .u64 .ptr .align 1 _Z26transpose_coalesced_kernelPKfPfii_param_1,
	.param .u32 _Z26transpose_coalesced_kernelPKfPfii_param_2,
	.param .u32 _Z26transpose_coalesced_kernelPKfPfii_param_3
)
{
	.reg .b32 	%r<14>;
	.reg .b32 	%f<5>;
	.reg .b64 	%rd<13>;

	ld.param.u64 	%rd1, [_Z26transpose_coalesced_kernelPKfPfii_param_0];
	ld.param.u64 	%rd2, [_Z26transpose_coalesced_kernelPKfPfii_param_1];
	ld.param.u32 	%r1, [_Z26transpose_coalesced_kernelPKfPfii_param_2];
	ld.param.u32 	%r2, [_Z26transpose_coalesced_kernelPKfPfii_param_3];
	cvta.to.global.u64 	%rd3, %rd2;
	cvta.to.global.u64 	%rd4, %rd1;
	mov.u32 	%r3, %ctaid.x;
	mov.u32 	%r4, %ntid.x;
	mov.u32 	%r5, %tid.x;
	mad.lo.s32 	%r6, %r3, %r4, %r5;
	mov.u32 	%r7, %ctaid.y;
	mov.u32 	%r8, %ntid.y;
	mov.u32 	%r9, %tid.y;
	mad.lo.s32 	%r10, %r7, %r8, %r9;
	shl.b32 	%r11, %r10, 2;
	mad.lo.s32 	%r12, %r2, %r11, %r6;
	mul.wide.s32 	%rd5, %r12, 4;
	add.s64 	%rd6, %rd4, %rd5;
	ld.global.f32 	%f1, [%rd6];
	mul.wide.s32 	%rd7, %r2, 4;
	add.s64 	%rd8, %rd6, %rd7;
	ld.global.f32 	%f2, [%rd8];
	add.s64 	%rd9, %rd8, %rd7;
	ld.global.f32 	%f3, [%rd9];
	add.s64 	%rd10, %rd9, %rd7;
	ld.global.f32 	%f4, [%rd10];
	mad.lo.s32 	%r13, %r1, %r6, %r11;
	mul.wide.s32 	%rd11, %r13, 4;
	add.s64 	%rd12, %rd3, %rd11;
	st.global.v4.f32 	[%rd12], {%f1, %f2, %f3, %f4};
	ret;

}
	// .globl	_Z23transpose_tiling_kernelILi32EEvPKfPfii
.visible .entry _Z23transpose_tiling_kernelILi32EEvPKfPfii(
	.param .u64 .ptr .align 1 _Z23transpose_tiling_kernelILi32EEvPKfPfii_param_0,
	.param .u64 .ptr .align 1 _Z23transpose_tiling_kernelILi32EEvPKfPfii_param_1,
	.param .u32 _Z23transpose_tiling_kernelILi32EEvPKfPfii_param_2,
	.param .u32 _Z23transpose_tiling_kernelILi32EEvPKfPfii_param_3
)
{
	.reg .pred 	%p<7>;
	.reg .b32 	%r<26>;
	.reg .b32 	%f<3>;
	.reg .b64 	%rd<9>;
	// demoted variable
	.shared .align 4 .b8 _ZZ23transpose_tiling_kernelILi32EEvPKfPfiiE4tile[4096];
	ld.param.u64 	%rd1, [_Z23transpose_tiling_kernelILi32EEvPKfPfii_param_0];
	ld.param.u64 	%rd2, [_Z23transpose_tiling_kernelILi32EEvPKfPfii_param_1];
	ld.param.u32 	%r9, [_Z23transpose_tiling_kernelILi32EEvPKfPfii_param_2];
	ld.param.u32 	%r10, [_Z23transpose_tiling_kernelILi32EEvPKfPfii_param_3];
	mov.u32 	%r11, %ctaid.x;
	shl.b32 	%r1, %r11, 5;
	mov.u32 	%r2, %tid.x;
	add.s32 	%r3, %r1, %r2;
	mov.u32 	%r12, %ctaid.y;
	shl.b32 	%r4, %r12, 5;
	mov.u32 	%r5, %tid.y;
	add.s32 	%r6, %r4, %r5;
	setp.ge.s32 	%p1, %r6, %r9;
	setp.ge.s32 	%p2, %r3, %r10;
	or.pred  	%p3, %p1, %p2;
	@%p3 bra 	$L__BB2_2;
	cvta.to.global.u64 	%rd3, %rd1;
	mad.lo.s32 	%r13, %r10, %r6, %r3;
	mul.wide.s32 	%rd4, %r13, 4;
	add.s64 	%rd5, %rd3, %rd4;
	ld.global.f32 	%f1, [%rd5];
	shl.b32 	%r14, %r5, 7;
	mov.u32 	%r15, _ZZ23transpose_tiling_kernelILi32EEvPKfPfiiE4tile;
	add.s32 	%r16, %r15, %r14;
	shl.b32 	%r17, %r2, 2;
	add.s32 	%r18, %r16, %r17;
	st.shared.f32 	[%r18], %f1;
$L__BB2_2:
	bar.sync 	0;
	add.s32 	%r19, %r4, %r2;
	add.s32 	%r8, %r1, %r5;
	setp.ge.s32 	%p4, %r8, %r10;
	setp.ge.s32 	%p5, %r19, %r9;
	or.pred  	%p6, %p4, %p5;
	@%p6 bra 	$L__BB2_4;
	shl.b32 	%r20, %r2, 7;
	mov.u32 	%r21, _ZZ23transpose_tiling_kernelILi32EEvPKfPfiiE4tile;
	add.s32 	%r22, %r21, %r20;
	shl.b32 	%r23, %r5, 2;
	add.s32 	%r24, %r22, %r23;
	ld.shared.f32 	%f2, [%r24];
	mad.lo.s32 	%r25, %r9, %r8, %r19;
	cvta.to.global.u64 	%rd6, %rd2;
	mul.wide.s32 	%rd7, %r25, 4;
	add.s64 	%rd8, %rd6, %rd7;
	st.global.f32 	[%rd8], %f2;
$L__BB2_4:
	ret;

}
	// .globl	_Z40transpose_tiling_no_bank_conflict_kernelILi32EEvPKfPfii
.visible .entry _Z40transpose_tiling_no_bank_conflict_kernelILi32EEvPKfPfii(
	.param .u64 .ptr .align 1 _Z40transpose_tiling_no_bank_conflict_kernelILi32EEvPKfPfii_param_0,
	.param .u64 .ptr .align 1 _Z40transpose_tiling_no_bank_conflict_kernelILi32EEvPKfPfii_param_1,
	.param .u32 _Z40transpose_tiling_no_bank_conflict_kernelILi32EEvPKfPfii_param_2,
	.param .u32 _Z40transpose_tiling_no_bank_conflict_kernelILi32EEvPKfPfii_param_3
)
{
	.reg .pred 	%p<7>;
	.reg .b32 	%r<24>;
	.reg .b32 	%f<3>;
	.reg .b64 	%rd<9>;
	// demoted variable
	.shared .align 4 .b8 _ZZ40transpose_tiling_no_bank_conflict_kernelILi32EEvPKfPfiiE4tile[4224];
	ld.param.u64 	%rd1, [_Z40transpose_tiling_no_bank_conflict_kernelILi32EEvPKfPfii_param_0];
	ld.param.u64 	%rd2, [_Z40transpose_tiling_no_bank_conflict_kernelILi32EEvPKfPfii_param_1];
	ld.param.u32 	%r9, [_Z40transpose_tiling_no_bank_conflict_kernelILi32EEvPKfPfii_param_2];
	ld.param.u32 	%r10, [_Z40transpose_tiling_no_bank_conflict_kernelILi32EEvPKfPfii_param_3];
	mov.u32 	%r11, %ctaid.x;
	shl.b32 	%r1, %r11, 5;
	mov.u32 	%r2, %tid.x;
	add.s32 	%r3, %r1, %r2;
	mov.u32 	%r12, %ctaid.y;
	shl.b32 	%r4, %r12, 5;
	mov.u32 	%r5, %tid.y;
	add.s32 	%r6, %r4, %r5;
	setp.ge.s32 	%p1, %r6, %r9;
	setp.ge.s32 	%p2, %r3, %r10;
	or.pred  	%p3, %p1, %p2;
	@%p3 bra 	$L__BB3_2;
	cvta.to.global.u64 	%rd3, %rd1;
	mad.lo.s32 	%r13, %r10, %r6, %r3;
	mul.wide.s32 	%rd4, %r13, 4;
	add.s64 	%rd5, %rd3, %rd4;
	ld.global.f32 	%f1, [%rd5];
	mov.u32 	%r14, _ZZ40transpose_tiling_no_bank_conflict_kernelILi32EEvPKfPfiiE4tile;
	mad.lo.s32 	%r15, %r5, 132, %r14;
	shl.b32 	%r16, %r2, 2;
	add.s32 	%r17, %r15, %r16;
	st.shared.f32 	[%r17], %f1;
$L__BB3_2:
	bar.sync 	0;
	add.s32 	%r18, %r4, %r2;
	add.s32 	%r8, %r1, %r5;
	setp.ge.s32 	%p4, %r8, %r10;
	setp.ge.s32 	%p5, %r18, %r9;
	or.pred  	%p6, %p4, %p5;
	@%p6 bra 	$L__BB3_4;
	mov.u32 	%r19, _ZZ40transpose_tiling_no_bank_conflict_kernelILi32EEvPKfPfiiE4tile;
	mad.lo.s32 	%r20, %r2, 132, %r19;
	shl.b32 	%r21, %r5, 2;
	add.s32 	%r22, %r20, %r21;
	ld.shared.f32 	%f2, [%r22];
	mad.lo.s32 	%r23, %r9, %r8, %r18;
	cvta.to.global.u64 	%rd6, %rd2;
	mul.wide.s32 	%rd7, %r23, 4;
	add.s64 	%rd8, %rd6, %rd7;
	st.global.f32 	[%rd8], %f2;
$L__BB3_4:
	ret;

}
	// .globl	_Z31transpose_tiling_swizzle_kernelILi16EEvPKfPfii
.visible .entry _Z31transpose_tiling_swizzle_kernelILi16EEvPKfPfii(
	.param .u64 .ptr .align 1 _Z31transpose_tiling_swizzle_kernelILi16EEvPKfPfii_param_0,
	.param .u64 .ptr .align 1 _Z31transpose_tiling_swizzle_kernelILi16EEvPKfPfii_param_1,
	.param .u32 _Z31transpose_tiling_swizzle_kernelILi16EEvPKfPfii_param_2,
	.param .u32 _Z31transpose_tiling_swizzle_kernelILi16EEvPKfPfii_param_3
)
{
	.reg .pred 	%p<7>;
	.reg .b32 	%r<27>;
	.reg .b32 	%f<3>;
	.reg .b64 	%rd<9>;
	// demoted variable
	.shared .align 4 .b8 _ZZ31transpose_tiling_swizzle_kernelILi16EEvPKfPfiiE4tile[1024];
	ld.param.u64 	%rd1, [_Z31transpose_tiling_swizzle_kernelILi16EEvPKfPfii_param_0];
	ld.param.u64 	%rd2, [_Z31transpose_tiling_swizzle_kernelILi16EEvPKfPfii_param_1];
	ld.param.u32 	%r10, [_Z31transpose_tiling_swizzle_kernelILi16EEvPKfPfii_param_2];
	ld.param.u32 	%r11, [_Z31transpose_tiling_swizzle_kernelILi16EEvPKfPfii_param_3];
	mov.u32 	%r12, %ctaid.x;
	shl.b32 	%r1, %r12, 4;
	mov.u32 	%r13, %ctaid.y;
	shl.b32 	%r2, %r13, 4;
	mov.u32 	%r3, %tid.x;
	add.s32 	%r4, %r1, %r3;
	mov.u32 	%r5, %tid.y;
	add.s32 	%r6, %r2, %r5;
	xor.b32  	%r7, %r3, %r5;
	setp.ge.s32 	%p1, %r6, %r10;
	setp.ge.s32 	%p2, %r4, %r11;
	or.pred  	%p3, %p1, %p2;
	@%p3 bra 	$L__BB4_2;
	cvta.to.global.u64 	%rd3, %rd1;
	mad.lo.s32 	%r14, %r11, %r6, %r4;
	mul.wide.s32 	%rd4, %r14, 4;
	add.s64 	%rd5, %rd3, %rd4;
	ld.global.f32 	%f1, [%rd5];
	shl.b32 	%r15, %r5, 6;
	mov.u32 	%r16, _ZZ31transpose_tiling_swizzle_kernelILi16EEvPKfPfiiE4tile;
	add.s32 	%r17, %r16, %r15;
	shl.b32 	%r18, %r7, 2;
	add.s32 	%r19, %r17, %r18;
	st.shared.f32 	[%r19], %f1;
$L__BB4_2:
	bar.sync 	0;
	add.s32 	%r20, %r2, %r3;
	add.s32 	%r9, %r1, %r5;
	setp.ge.s32 	%p4, %r9, %r11;
	setp.ge.s32 	%p5, %r20, %r10;
	or.pred  	%p6, %p4, %p5;
	@%p6 bra 	$L__BB4_4;
	shl.b32 	%r21, %r3, 6;
	mov.u32 	%r22, _ZZ31transpose_tiling_swizzle_kernelILi16EEvPKfPfiiE4tile;
	add.s32 	%r23, %r22, %r21;
	shl.b32 	%r24, %r7, 2;
	add.s32 	%r25, %r23, %r24;
	ld.shared.f32 	%f2, [%r25];
	mad.lo.s32 	%r26, %r10, %r9, %r20;
	cvta.to.global.u64 	%rd6, %rd2;
	mul.wide.s32 	%rd7, %r26, 4;
	add.s64 	%rd8, %rd6, %rd7;
	st.global.f32 	[%rd8], %f2;
$L__BB4_4:
	ret;

}
	// .globl	_Z38transpose_tiling_multi_elements_kernelILi64ELi256EEvPKfPfii
.visible .entry _Z38transpose_tiling_multi_elements_kernelILi64ELi256EEvPKfPfii(
	.param .u64 .ptr .align 1 _Z38transpose_tiling_multi_elements_kernelILi64ELi256EEvPKfPfii_param_0,
	.param .u64 .ptr .align 1 _Z38transpose_tiling_multi_elements_kernelILi64ELi256EEvPKfPfii_param_1,
	.param .u32 _Z38transpose_tiling_multi_elements_kernelILi64ELi256EEvPKfPfii_param_2,
	.param .u32 _Z38transpose_tiling_multi_elements_kernelILi64ELi256EEvPKfPfii_param_3
)
{
	.reg .pred 	%p<97>;
	.reg .b32 	%r<196>;
	.reg .b32 	%f<33>;
	.reg .b64 	%rd<69>;
	// demoted variable
	.shared .align 4 .b8 _ZZ38transpose_tiling_multi_elements_kernelILi64ELi256EEvPKfPfiiE4tile[16640];
	ld.param.u64 	%rd3, [_Z38transpose_tiling_multi_elements_kernelILi64ELi256EEvPKfPfii_param_0];
	ld.param.u64 	%rd4, [_Z38transpose_tiling_multi_elements_kernelILi64ELi256EEvPKfPfii_param_1];
	ld.param.u32 	%r59, [_Z38transpose_tiling_multi_elements_kernelILi64ELi256EEvPKfPfii_param_2];
	ld.param.u32 	%r58, [_Z38transpose_tiling_multi_elements_kernelILi64ELi256EEvPKfPfii_param_3];
	cvta.to.global.u64 	%rd1, %rd3;
	cvta.to.global.u64 	%rd2, %rd4;
	mov.u32 	%r60, %ctaid.x;
	shl.b32 	%r1, %r60, 6;
	mov.u32 	%r61, %ctaid.y;
	shl.b32 	%r2, %r61, 6;
	mov.u32 	%r62, %tid.y;
	mov.u32 	%r63, %ntid.x;
	mov.u32 	%r64, %tid.x;
	mad.lo.s32 	%r3, %r62, %r63, %r64;
	and.b32  	%r4, %r3, 63;
	or.b32  	%r5, %r4, %r1;
	setp.ge.s32 	%p1, %r5, %r58;
	shl.b32 	%r65, %r3, 2;
	and.b32  	%r66, %r65, 252;
	mov.u32 	%r67, _ZZ38transpose_tiling_multi_elements_kernelILi64ELi256EEvPKfPfiiE4tile;
	add.s32 	%r6, %r67, %r66;
	shr.u32 	%r7, %r3, 6;
	add.s32 	%r68, %r7, %r2;
	setp.ge.s32 	%p2, %r68, %r59;
	or.pred  	%p3, %p1, %p2;
	@%p3 bra 	$L__BB5_2;
	mad.lo.s32 	%r69, %r68, %r58, %r5;
	mul.wide.s32 	%rd5, %r69, 4;
	add.s64 	%rd6, %rd1, %rd5;
	ld.global.f32 	%f1, [%rd6];
	mad.lo.s32 	%r70, %r7, 260, %r6;
	st.shared.f32 	[%r70], %f1;
$L__BB5_2:
	setp.ge.s32 	%p4, %r5, %r58;
	add.s32 	%r71, %r3, 256;
	shr.u32 	%r9, %r71, 6;
	add.s32 	%r72, %r9, %r2;
	setp.ge.s32 	%p5, %r72, %r59;
	or.pred  	%p6, %p4, %p5;
	@%p6 bra 	$L__BB5_4;
	mad.lo.s32 	%r73, %r72, %r58, %r5;
	mul.wide.s32 	%rd7, %r73, 4;
	add.s64 	%rd8, %rd1, %rd7;
	ld.global.f32 	%f2, [%rd8];
	mad.lo.s32 	%r74, %r9, 260, %r6;
	st.shared.f32 	[%r74], %f2;
$L__BB5_4:
	setp.ge.s32 	%p7, %r5, %r58;
	add.s32 	%r75, %r3, 512;
	shr.u32 	%r11, %r75, 6;
	add.s32 	%r76, %r11, %r2;
	setp.ge.s32 	%p8, %r76, %r59;
	or.pred  	%p9, %p7, %p8;
	@%p9 bra 	$L__BB5_6;
	mad.lo.s32 	%r77, %r76, %r58, %r5;
	mul.wide.s32 	%rd9, %r77, 4;
	add.s64 	%rd10, %rd1, %rd9;
	ld.global.f32 	%f3, [%rd10];
	mad.lo.s32 	%r78, %r11, 260, %r6;
	st.shared.f32 	[%r78], %f3;
$L__BB5_6:
	setp.ge.s32 	%p10, %r5, %r58;
	add.s32 	%r79, %r3, 768;
	shr.u32 	%r13, %r79, 6;
	add.s32 	%r80, %r13, %r2;
	setp.ge.s32 	%p11, %r80, %r59;
	or.pred  	%p12, %p10, %p11;
	@%p12 bra 	$L__BB5_8;
	mad.lo.s32 	%r81, %r80, %r58, %r5;
	mul.wide.s32 	%rd11, %r81, 4;
	add.s64 	%rd12, %rd1, %rd11;
	ld.global.f32 	%f4, [%rd12];
	mad.lo.s32 	%r82, %r13, 260, %r6;
	st.shared.f32 	[%r82], %f4;
$L__BB5_8:
	setp.ge.s32 	%p13, %r5, %r58;
	add.s32 	%r83, %r3, 1024;
	shr.u32 	%r15, %r83, 6;
	add.s32 	%r84, %r15, %r2;
	setp.ge.s32 	%p14, %r84, %r59;
	or.pred  	%p15, %p13, %p14;
	@%p15 bra 	$L__BB5_10;
	mad.lo.s32 	%r85, %r84, %r58, %r5;
	mul.wide.s32 	%rd13, %r85, 4;
	add.s64 	%rd14, %rd1, %rd13;
	ld.global.f32 	%f5, [%rd14];
	mad.lo.s32 	%r86, %r15, 260, %r6;
	st.shared.f32 	[%r86], %f5;
$L__BB5_10:
	setp.ge.s32 	%p16, %r5, %r58;
	add.s32 	%r87, %r3, 1280;
	shr.u32 	%r17, %r87, 6;
	add.s32 	%r88, %r17, %r2;
	setp.ge.s32 	%p17, %r88, %r59;
	or.pred  	%p18, %p16, %p17;
	@%p18 bra 	$L__BB5_12;
	mad.lo.s32 	%r89, %r88, %r58, %r5;
	mul.wide.s32 	%rd15, %r89, 4;
	add.s64 	%rd16, %rd1, %rd15;
	ld.global.f32 	%f6, [%rd16];
	mad.lo.s32 	%r90, %r17, 260, %r6;
	st.shared.f32 	[%r90], %f6;
$L__BB5_12:
	setp.ge.s32 	%p19, %r5, %r58;
	add.s32 	%r91, %r3, 1536;
	shr.u32 	%r19, %r91, 6;
	add.s32 	%r92, %r19, %r2;
	setp.ge.s32 	%p20, %r92, %r59;
	or.pred  	%p21, %p19, %p20;
	@%p21 bra 	$L__BB5_14;
	mad.lo.s32 	%r93, %r92, %r58, %r5;
	mul.wide.s32 	%rd17, %r93, 4;
	add.s64 	%rd18, %rd1, %rd17;
	ld.global.f32 	%f7, [%rd18];
	mad.lo.s32 	%r94, %r19, 260, %r6;
	st.shared.f32 	[%r94], %f7;
$L__BB5_14:
	setp.ge.s32 	%p22, %r5, %r58;
	add.s32 	%r95, %r3, 1792;
	shr.u32 	%r21, %r95, 6;
	add.s32 	%r96, %r21, %r2;
	setp.ge.s32 	%p23, %r96, %r59;
	or.pred  	%p24, %p22, %p23;
	@%p24 bra 	$L__BB5_16;
	mad.lo.s32 	%r97, %r96, %r58, %r5;
	mul.wide.s32 	%rd19, %r97, 4;
	add.s64 	%rd20, %rd1, %rd19;
	ld.global.f32 	%f8, [%rd20];
	mad.lo.s32 	%r98, %r21, 260, %r6;
	st.shared.f32 	[%r98], %f8;
$L__BB5_16:
	setp.ge.s32 	%p25, %r5, %r58;
	add.s32 	%r99, %r3, 2048;
	shr.u32 	%r23, %r99, 6;
	add.s32 	%r100, %r23, %r2;
	setp.ge.s32 	%p26, %r100, %r59;
	or.pred  	%p27, %p25, %p26;
	@%p27 bra 	$L__BB5_18;
	mad.lo.s32 	%r101, %r100, %r58, %r5;
	mul.wide.s32 	%rd21, %r101, 4;
	add.s64 	%rd22, %rd1, %rd21;
	ld.global.f32 	%f9, [%rd22];
	mad.lo.s32 	%r102, %r23, 260, %r6;
	st.shared.f32 	[%r102], %f9;
$L__BB5_18:
	setp.ge.s32 	%p28, %r5, %r58;
	add.s32 	%r103, %r3, 2304;
	shr.u32 	%r25, %r103, 6;
	add.s32 	%r104, %r25, %r2;
	setp.ge.s32 	%p29, %r104, %r59;
	or.pred  	%p30, %p28, %p29;
	@%p30 bra 	$L__BB5_20;
	mad.lo.s32 	%r105, %r104, %r58, %r5;
	mul.wide.s32 	%rd23, %r105, 4;
	add.s64 	%rd24, %rd1, %rd23;
	ld.global.f32 	%f10, [%rd24];
	mad.lo.s32 	%r106, %r25, 260, %r6;
	st.shared.f32 	[%r106], %f10;
$L__BB5_20:
	setp.ge.s32 	%p31, %r5, %r58;
	add.s32 	%r107, %r3, 2560;
	shr.u32 	%r27, %r107, 6;
	add.s32 	%r108, %r27, %r2;
	setp.ge.s32 	%p32, %r108, %r59;
	or.pred  	%p33, %p31, %p32;
	@%p33 bra 	$L__BB5_22;
	mad.lo.s32 	%r109, %r108, %r58, %r5;
	mul.wide.s32 	%rd25, %r109, 4;
	add.s64 	%rd26, %rd1, %rd25;
	ld.global.f32 	%f11, [%rd26];
	mad.lo.s32 	%r110, %r27, 260, %r6;
	st.shared.f32 	[%r110], %f11;
$L__BB5_22:
	setp.ge.s32 	%p34, %r5, %r58;
	add.s32 	%r111, %r3, 2816;
	shr.u32 	%r29, %r111, 6;
	add.s32 	%r112, %r29, %r2;
	setp.ge.s32 	%p35, %r112, %r59;
	or.pred  	%p36, %p34, %p35;
	@%p36 bra 	$L__BB5_24;
	mad.lo.s32 	%r113, %r112, %r58, %r5;
	mul.wide.s32 	%rd27, %r113, 4;
	add.s64 	%rd28, %rd1, %rd27;
	ld.global.f32 	%f12, [%rd28];
	mad.lo.s32 	%r114, %r29, 260, %r6;
	st.shared.f32 	[%r114], %f12;
$L__BB5_24:
	add.s32 	%r115, %r3, 3072;
	shr.u32 	%r31, %r115, 6;
	add.s32 	%r116, %r31, %r2;
	setp.ge.s32 	%p38, %r116, %r59;
	or.pred  	%p39, %p34, %p38;
	@%p39 bra 	$L__BB5_26;
	mad.lo.s32 	%r117, %r116, %r58, %r5;
	mul.wide.s32 	%rd29, %r117, 4;
	add.s64 	%rd30, %rd1, %rd29;
	ld.global.f32 	%f13, [%rd30];
	mad.lo.s32 	%r118, %r31, 260, %r6;
	st.shared.f32 	[%r118], %f13;
$L__BB5_26:
	add.s32 	%r119, %r3, 3328;
	shr.u32 	%r33, %r119, 6;
	add.s32 	%r120, %r33, %r2;
	setp.ge.s32 	%p41, %r120, %r59;
	or.pred  	%p42, %p34, %p41;
	@%p42 bra 	$L__BB5_28;
	mad.lo.s32 	%r121, %r120, %r58, %r5;
	mul.wide.s32 	%rd31, %r121, 4;
	add.s64 	%rd32, %rd1, %rd31;
	ld.global.f32 	%f14, [%rd32];
	mad.lo.s32 	%r122, %r33, 260, %r6;
	st.shared.f32 	[%r122], %f14;
$L__BB5_28:
	add.s32 	%r123, %r3, 3584;
	shr.u32 	%r35, %r123, 6;
	add.s32 	%r124, %r35, %r2;
	setp.ge.s32 	%p44, %r124, %r59;
	or.pred  	%p45, %p34, %p44;
	@%p45 bra 	$L__BB5_30;
	mad.lo.s32 	%r125, %r124, %r58, %r5;
	mul.wide.s32 	%rd33, %r125, 4;
	add.s64 	%rd34, %rd1, %rd33;
	ld.global.f32 	%f15, [%rd34];
	mad.lo.s32 	%r126, %r35, 260, %r6;
	st.shared.f32 	[%r126], %f15;
$L__BB5_30:
	add.s32 	%r127, %r3, 3840;
	shr.u32 	%r37, %r127, 6;
	add.s32 	%r128, %r37, %r2;
	setp.ge.s32 	%p47, %r128, %r59;
	or.pred  	%p48, %p34, %p47;
	@%p48 bra 	$L__BB5_32;
	mad.lo.s32 	%r129, %r128, %r58, %r5;
	mul.wide.s32 	%rd35, %r129, 4;
	add.s64 	%rd36, %rd1, %rd35;
	ld.global.f32 	%f16, [%rd36];
	mad.lo.s32 	%r130, %r37, 260, %r6;
	st.shared.f32 	[%r130], %f16;
$L__BB5_32:
	bar.sync 	0;
	add.s32 	%r39, %r4, %r2;
	setp.ge.s32 	%p49, %r39, %r59;
	shl.b32 	%r131, %r4, 8;
	add.s32 	%r40, %r6, %r131;
	add.s32 	%r41, %r7, %r1;
	setp.ge.s32 	%p50, %r41, %r58;
	or.pred  	%p51, %p49, %p50;
	@%p51 bra 	$L__BB5_34;
	shl.b32 	%r133, %r7, 2;
	add.s32 	%r134, %r40, %r133;
	ld.shared.f32 	%f17, [%r134];
	mad.lo.s32 	%r135, %r41, %r59, %r39;
	mul.wide.s32 	%rd37, %r135, 4;
	add.s64 	%rd38, %rd2, %rd37;
	st.global.f32 	[%rd38], %f17;
$L__BB5_34:
	setp.ge.s32 	%p52, %r39, %r59;
	add.s32 	%r42, %r9, %r1;
	setp.ge.s32 	%p53, %r42, %r58;
	or.pred  	%p54, %p52, %p53;
	@%p54 bra 	$L__BB5_36;
	shl.b32 	%r137, %r9, 2;
	add.s32 	%r138, %r40, %r137;
	ld.shared.f32 	%f18, [%r138];
	mad.lo.s32 	%r139, %r42, %r59, %r39;
	mul.wide.s32 	%rd39, %r139, 4;
	add.s64 	%rd40, %rd2, %rd39;
	st.global.f32 	[%rd40], %f18;
$L__BB5_36:
	setp.ge.s32 	%p55, %r39, %r59;
	add.s32 	%r43, %r11, %r1;
	setp.ge.s32 	%p56, %r43, %r58;
	or.pred  	%p57, %p55, %p56;
	@%p57 bra 	$L__BB5_38;
	shl.b32 	%r141, %r11, 2;
	add.s32 	%r142, %r40, %r141;
	ld.shared.f32 	%f19, [%r142];
	mad.lo.s32 	%r143, %r43, %r59, %r39;
	mul.wide.s32 	%rd41, %r143, 4;
	add.s64 	%rd42, %rd2, %rd41;
	st.global.f32 	[%rd42], %f19;
$L__BB5_38:
	setp.ge.s32 	%p58, %r39, %r59;
	add.s32 	%r44, %r13, %r1;
	setp.ge.s32 	%p59, %r44, %r58;
	or.pred  	%p60, %p58, %p59;
	@%p60 bra 	$L__BB5_40;
	shl.b32 	%r145, %r13, 2;
	add.s32 	%r146, %r40, %r145;
	ld.shared.f32 	%f20, [%r146];
	mad.lo.s32 	%r147, %r44, %r59, %r39;
	mul.wide.s32 	%rd43, %r147, 4;
	add.s64 	%rd44, %rd2, %rd43;
	st.global.f32 	[%rd44], %f20;
$L__BB5_40:
	setp.ge.s32 	%p61, %r39, %r59;
	add.s32 	%r45, %r15, %r1;
	setp.ge.s32 	%p62, %r45, %r58;
	or.pred  	%p63, %p61, %p62;
	@%p63 bra 	$L__BB5_42;
	shl.b32 	%r149, %r15, 2;
	add.s32 	%r150, %r40, %r149;
	ld.shared.f32 	%f21, [%r150];
	mad.lo.s32 	%r151, %r45, %r59, %r39;
	mul.wide.s32 	%rd45, %r151, 4;
	add.s64 	%rd46, %rd2, %rd45;
	st.global.f32 	[%rd46], %f21;
$L__BB5_42:
	setp.ge.s32 	%p64, %r39, %r59;
	add.s32 	%r46, %r17, %r1;
	setp.ge.s32 	%p65, %r46, %r58;
	or.pred  	%p66, %p64, %p65;
	@%p66 bra 	$L__BB5_44;
	shl.b32 	%r153, %r17, 2;
	add.s32 	%r154, %r40, %r153;
	ld.shared.f32 	%f22, [%r154];
	mad.lo.s32 	%r155, %r46, %r59, %r39;
	mul.wide.s32 	%rd47, %r155, 4;
	add.s64 	%rd48, %rd2, %rd47;
	st.global.f32 	[%rd48], %f22;
$L__BB5_44:
	setp.ge.s32 	%p67, %r39, %r59;
	add.s32 	%r47, %r19, %r1;
	setp.ge.s32 	%p68, %r47, %r58;
	or.pred  	%p69, %p67, %p68;
	@%p69 bra 	$L__BB5_46;
	shl.b32 	%r157, %r19, 2;
	add.s32 	%r158, %r40, %r157;
	ld.shared.f32 	%f23, [%r158];
	mad.lo.s32 	%r159, %r47, %r59, %r39;
	mul.wide.s32 	%rd49, %r159, 4;
	add.s64 	%rd50, %rd2, %rd49;
	st.global.f32 	[%rd50], %f23;
$L__BB5_46:
	setp.ge.s32 	%p70, %r39, %r59;
	add.s32 	%r48, %r21, %r1;
	setp.ge.s32 	%p71, %r48, %r58;
	or.pred  	%p72, %p70, %p71;
	@%p72 bra 	$L__BB5_48;
	shl.b32 	%r161, %r21, 2;
	add.s32 	%r162, %r40, %r161;
	ld.shared.f32 	%f24, [%r162];
	mad.lo.s32 	%r163, %r48, %r59, %r39;
	mul.wide.s32 	%rd51, %r163, 4;
	add.s64 	%rd52, %rd2, %rd51;
	st.global.f32 	[%rd52], %f24;
$L__BB5_48:
	setp.ge.s32 	%p73, %r39, %r59;
	add.s32 	%r49, %r23, %r1;
	setp.ge.s32 	%p74, %r49, %r58;
	or.pred  	%p75, %p73, %p74;
	@%p75 bra 	$L__BB5_50;
	shl.b32 	%r165, %r23, 2;
	add.s32 	%r166, %r40, %r165;
	ld.shared.f32 	%f25, [%r166];
	mad.lo.s32 	%r167, %r49, %r59, %r39;
	mul.wide.s32 	%rd53, %r167, 4;
	add.s64 	%rd54, %rd2, %rd53;
	st.global.f32 	[%rd54], %f25;
$L__BB5_50:
	setp.ge.s32 	%p76, %r39, %r59;
	add.s32 	%r50, %r25, %r1;
	setp.ge.s32 	%p77, %r50, %r58;
	or.pred  	%p78, %p76, %p77;
	@%p78 bra 	$L__BB5_52;
	shl.b32 	%r169, %r25, 2;
	add.s32 	%r170, %r40, %r169;
	ld.shared.f32 	%f26, [%r170];
	mad.lo.s32 	%r171, %r50, %r59, %r39;
	mul.wide.s32 	%rd55, %r171, 4;
	add.s64 	%rd56, %rd2, %rd55;
	st.global.f32 	[%rd56], %f26;
$L__BB5_52:
	setp.ge.s32 	%p79, %r39, %r59;
	add.s32 	%r51, %r27, %r1;
	setp.ge.s32 	%p80, %r51, %r58;
	or.pred  	%p81, %p79, %p80;
	@%p81 bra 	$L__BB5_54;
	shl.b32 	%r173, %r27, 2;
	add.s32 	%r174, %r40, %r173;
	ld.shared.f32 	%f27, [%r174];
	mad.lo.s32 	%r175, %r51, %r59, %r39;
	mul.wide.s32 	%rd57, %r175, 4;
	add.s64 	%rd58, %rd2, %rd57;
	st.global.f32 	[%rd58], %f27;
$L__BB5_54:
	setp.ge.s32 	%p82, %r39, %r59;
	add.s32 	%r52, %r29, %r1;
	setp.ge.s32 	%p83, %r52, %r58;
	or.pred  	%p84, %p82, %p83;
	@%p84 bra 	$L__BB5_56;
	shl.b32 	%r177, %r29, 2;
	add.s32 	%r178, %r40, %r177;
	ld.shared.f32 	%f28, [%r178];
	mad.lo.s32 	%r179, %r52, %r59, %r39;
	mul.wide.s32 	%rd59, %r179, 4;
	add.s64 	%rd60, %rd2, %rd59;
	st.global.f32 	[%rd60], %f28;
$L__BB5_56:
	setp.ge.s32 	%p85, %r39, %r59;
	add.s32 	%r53, %r31, %r1;
	setp.ge.s32 	%p86, %r53, %r58;
	or.pred  	%p87, %p85, %p86;
	@%p87 bra 	$L__BB5_58;
	shl.b32 	%r181, %r31, 2;
	add.s32 	%r182, %r40, %r181;
	ld.shared.f32 	%f29, [%r182];
	mad.lo.s32 	%r183, %r53, %r59, %r39;
	mul.wide.s32 	%rd61, %r183, 4;
	add.s64 	%rd62, %rd2, %rd61;
	st.global.f32 	[%rd62], %f29;
$L__BB5_58:
	setp.ge.s32 	%p88, %r39, %r59;
	add.s32 	%r54, %r33, %r1;
	setp.ge.s32 	%p89, %r54, %r58;
	or.pred  	%p90, %p88, %p89;
	@%p90 bra 	$L__BB5_60;
	shl.b32 	%r185, %r33, 2;
	add.s32 	%r186, %r40, %r185;
	ld.shared.f32 	%f30, [%r186];
	mad.lo.s32 	%r187, %r54, %r59, %r39;
	mul.wide.s32 	%rd63, %r187, 4;
	add.s64 	%rd64, %rd2, %rd63;
	st.global.f32 	[%rd64], %f30;
$L__BB5_60:
	setp.ge.s32 	%p91, %r39, %r59;
	add.s32 	%r55, %r35, %r1;
	setp.ge.s32 	%p92, %r55, %r58;
	or.pred  	%p93, %p91, %p92;
	@%p93 bra 	$L__BB5_62;
	shl.b32 	%r189, %r35, 2;
	add.s32 	%r190, %r40, %r189;
	ld.shared.f32 	%f31, [%r190];
	mad.lo.s32 	%r191, %r55, %r59, %r39;
	mul.wide.s32 	%rd65, %r191, 4;
	add.s64 	%rd66, %rd2, %rd65;
	st.global.f32 	[%rd66], %f31;
$L__BB5_62:
	setp.ge.s32 	%p94, %r39, %r59;
	add.s32 	%r56, %r37, %r1;
	setp.ge.s32 	%p95, %r56, %r58;
	or.pred  	%p96, %p94, %p95;
	@%p96 bra 	$L__BB5_64;
	shl.b32 	%r193, %r37, 2;
	add.s32 	%r194, %r40, %r193;
	ld.shared.f32 	%f32, [%r194];
	mad.lo.s32 	%r195, %r56, %r59, %r39;
	mul.wide.s32 	%rd67, %r195, 4;
	add.s64 	%rd68, %rd2, %rd67;
	st.global.f32 	[%rd68], %f32;
$L__BB5_64:
	ret;

}


// ===== COMPILED SASS (sm_100) =====

	.target	sm_100

	.elftype	@"ET_EXEC"


//--------------------- .note.nv.tkinfo           --------------------------
	.section	.note.nv.tkinfo,"",@"SHT_NOTE"
	.sectionflags	@"SHF_NOTE_NV_TKINFO"
	.tkinfo
        /*0018*/ 	.word	0x00000002
        /*0030*/ 	.string	""
        /*0030*/ 	.string	"ptxas"
        /*0030*/ 	.string	"Cuda compilation tools, release 13.0, V13.0.88"
        /*0030*/ 	.string	"Build cuda_13.0.r13.0/compiler.36424714_0"
        /*0030*/ 	.string	"-arch sm_100 -m 64 "



//--------------------- .note.nv.cuinfo           --------------------------
	.section	.note.nv.cuinfo,"",@"SHT_NOTE"
	.sectionflags	@"SHF_NOTE_NV_CUINFO"
        /*0018*/ 	.short	0x0002
        /*001a*/ 	.short	0x0064
        /*001c*/ 	.short	0x0082
	.zero		2


//--------------------- .nv.info                  --------------------------
	.section	.nv.info,"",@"SHT_CUDA_INFO"
	.align	4


	//----- nvinfo : EIATTR_REGCOUNT
	.align		4
        /*0000*/ 	.byte	0x04, 0x2f
        /*0002*/ 	.short	(.L_1 - .L_0)
	.align		4
.L_0:
        /*0004*/ 	.word	index@(_Z22transpose_naive_kernelPKfPfii)
        /*0008*/ 	.word	0x0000000a


	//----- nvinfo : EIATTR_FRAME_SIZE
	.align		4
.L_1:
        /*000c*/ 	.byte	0x04, 0x11
        /*000e*/ 	.short	(.L_3 - .L_2)
	.align		4
.L_2:
        /*0010*/ 	.word	index@(_Z22transpose_naive_kernelPKfPfii)
        /*0014*/ 	.word	0x00000000


	//----- nvinfo : EIATTR_REGCOUNT
	.align		4
.L_3:
        /*0018*/ 	.byte	0x04, 0x2f
        /*001a*/ 	.short	(.L_5 - .L_4)
	.align		4
.L_4:
        /*001c*/ 	.word	index@(_Z26transpose_coalesced_kernelPKfPfii)
        /*0020*/ 	.word	0x00000016


	//----- nvinfo : EIATTR_FRAME_SIZE
	.align		4
.L_5:
        /*0024*/ 	.byte	0x04, 0x11
        /*0026*/ 	.short	(.L_7 - .L_6)
	.align		4
.L_6:
        /*0028*/ 	.word	index@(_Z26transpose_coalesced_kernelPKfPfii)
        /*002c*/ 	.word	0x00000000


	//----- nvinfo : EIATTR_REGCOUNT
	.align		4
.L_7:
        /*0030*/ 	.byte	0x04, 0x2f
        /*0032*/ 	.short	(.L_9 - .L_8)
	.align		4
.L_8:
        /*0034*/ 	.word	index@(_Z23transpose_tiling_kernelILi32EEvPKfPfii)
        /*0038*/ 	.word	0x0000000c


	//----- nvinfo : EIATTR_FRAME_SIZE
	.align		4
.L_9:
        /*003c*/ 	.byte	0x04, 0x11
        /*003e*/ 	.short	(.L_11 - .L_10)
	.align		4
.L_10:
        /*0040*/ 	.word	index@(_Z23transpose_tiling_kernelILi32EEvPKfPfii)
        /*0044*/ 	.word	0x00000000


	//----- nvinfo : EIATTR_REGCOUNT
	.align		4
.L_11:
        /*0048*/ 	.byte	0x04, 0x2f
        /*004a*/ 	.short	(.L_13 - .L_12)
	.align		4
.L_12:
        /*004c*/ 	.word	index@(_Z40transpose_tiling_no_bank_conflict_kernelILi32EEvPKfPfii)
        /*0050*/ 	.word	0x0000000c


	//----- nvinfo : EIATTR_FRAME_SIZE
	.align		4
.L_13:
        /*0054*/ 	.byte	0x04, 0x11
        /*0056*/ 	.short	(.L_15 - .L_14)
	.align		4
.L_14:
        /*0058*/ 	.word	index@(_Z40transpose_tiling_no_bank_conflict_kernelILi32EEvPKfPfii)
        /*005c*/ 	.word	0x00000000


	//----- nvinfo : EIATTR_REGCOUNT
	.align		4
.L_15:
        /*0060*/ 	.byte	0x04, 0x2f
        /*0062*/ 	.short	(.L_17 - .L_16)
	.align		4
.L_16:
        /*0064*/ 	.word	index@(_Z31transpose_tiling_swizzle_kernelILi16EEvPKfPfii)
        /*0068*/ 	.word	0x0000000c


	//----- nvinfo : EIATTR_FRAME_SIZE
	.align		4
.L_17:
        /*006c*/ 	.byte	0x04, 0x11
        /*006e*/ 	.short	(.L_19 - .L_18)
	.align		4
.L_18:
        /*0070*/ 	.word	index@(_Z31transpose_tiling_swizzle_kernelILi16EEvPKfPfii)
        /*0074*/ 	.word	0x00000000


	//----- nvinfo : EIATTR_REGCOUNT
	.align		4
.L_19:
        /*0078*/ 	.byte	0x04, 0x2f
        /*007a*/ 	.short	(.L_21 - .L_20)
	.align		4
.L_20:
        /*007c*/ 	.word	index@(_Z38transpose_tiling_multi_elements_kernelILi64ELi256EEvPKfPfii)
        /*0080*/ 	.word	0x00000020


	//----- nvinfo : EIATTR_FRAME_SIZE
	.align		4
.L_21:
        /*0084*/ 	.byte	0x04, 0x11
        /*0086*/ 	.short	(.L_23 - .L_22)
	.align		4
.L_22:
        /*0088*/ 	.word	index@(_Z38transpose_tiling_multi_elements_kernelILi64ELi256EEvPKfPfii)
        /*008c*/ 	.word	0x00000000


	//----- nvinfo : EIATTR_MIN_STACK_SIZE
	.align		4
.L_23:
        /*0090*/ 	.byte	0x04, 0x12
        /*0092*/ 	.short	(.L_25 - .L_24)
	.align		4
.L_24:
        /*0094*/ 	.word	index@(_Z38transpose_tiling_multi_elements_kernelILi64ELi256EEvPKfPfii)
        /*0098*/ 	.word	0x00000000


	//----- nvinfo : EIATTR_MIN_STACK_SIZE
	.align		4
.L_25:
        /*009c*/ 	.byte	0x04, 0x12
        /*009e*/ 	.short	(.L_27 - .L_26)
	.align		4
.L_26:
        /*00a0*/ 	.word	index@(_Z31transpose_tiling_swizzle_kernelILi16EEvPKfPfii)
        /*00a4*/ 	.word	0x00000000


	//----- nvinfo : EIATTR_MIN_STACK_SIZE
	.align		4
.L_27:
        /*00a8*/ 	.byte	0x04, 0x12
        /*00aa*/ 	.short	(.L_29 - .L_28)
	.align		4
.L_28:
        /*00ac*/ 	.word	index@(_Z40transpose_tiling_no_bank_conflict_kernelILi32EEvPKfPfii)
        /*00b0*/ 	.word	0x00000000


	//----- nvinfo : EIATTR_MIN_STACK_SIZE
	.align		4
.L_29:
        /*00b4*/ 	.byte	0x04, 0x12
        /*00b6*/ 	.short	(.L_31 - .L_30)
	.align		4
.L_30:
        /*00b8*/ 	.word	index@(_Z23transpose_tiling_kernelILi32EEvPKfPfii)
        /*00bc*/ 	.word	0x00000000


	//----- nvinfo : EIATTR_MIN_STACK_SIZE
	.align		4
.L_31:
        /*00c0*/ 	.byte	0x04, 0x12
        /*00c2*/ 	.short	(.L_33 - .L_32)
	.align		4
.L_32:
        /*00c4*/ 	.word	index@(_Z26transpose_coalesced_kernelPKfPfii)
        /*00c8*/ 	.word	0x00000000


	//----- nvinfo : EIATTR_MIN_STACK_SIZE
	.align		4
.L_33:
        /*00cc*/ 	.byte	0x04, 0x12
        /*00ce*/ 	.short	(.L_35 - .L_34)
	.align		4
.L_34:
        /*00d0*/ 	.word	index@(_Z22transpose_naive_kernelPKfPfii)
        /*00d4*/ 	.word	0x00000000
.L_35:


//--------------------- .nv.compat                --------------------------
	.section	.nv.compat,"",@"SHT_CUDA_COMPAT_INFO"
	.align	4
        /*0000*/ 	.byte	0x02, 0x09, 0x00, 0x00, 0x02, 0x02, 0x01, 0x00, 0x02, 0x05, 0x05, 0x00, 0x03, 0x07, 0x01, 0x01
        /*0010*/ 	.byte	0x02, 0x03, 0x00, 0x00, 0x02, 0x06, 0x01, 0x00, 0x04, 0x0b, 0x08, 0x00, 0x09, 0x00, 0x00, 0x00
        /*0020*/ 	.byte	0x00, 0x00, 0x00, 0x00


//--------------------- .nv.info._Z38transpose_tiling_multi_elements_kernelILi64ELi256EEvPKfPfii --------------------------
	.section	.nv.info._Z38transpose_tiling_multi_elements_kernelILi64ELi256EEvPKfPfii,"",@"SHT_CUDA_INFO"
	.sectionflags	@""
	.align	4


	//----- nvinfo : EIATTR_CUDA_API_VERSION
	.align		4
        /*0000*/ 	.byte	0x04, 0x37
        /*0002*/ 	.short	(.L_37 - .L_36)
.L_36:
        /*0004*/ 	.word	0x00000082


	//----- nvinfo : EIATTR_KPARAM_INFO
	.align		4
.L_37:
        /*0008*/ 	.byte	0x04, 0x17
        /*000a*/ 	.short	(.L_39 - .L_38)
.L_38:
        /*000c*/ 	.word	0x00000000
        /*0010*/ 	.short	0x0003
        /*0012*/ 	.short	0x0014
        /*0014*/ 	.byte	0x00, 0xf0, 0x11, 0x00


	//----- nvinfo : EIATTR_KPARAM_INFO
	.align		4
.L_39:
        /*0018*/ 	.byte	0x04, 0x17
        /*001a*/ 	.short	(.L_41 - .L_40)
.L_40:
        /*001c*/ 	.word	0x00000000
        /*0020*/ 	.short	0x0002
        /*0022*/ 	.short	0x0010
        /*0024*/ 	.byte	0x00, 0xf0, 0x11, 0x00


	//----- nvinfo : EIATTR_KPARAM_INFO
	.align		4
.L_41:
        /*0028*/ 	.byte	0x04, 0x17
        /*002a*/ 	.short	(.L_43 - .L_42)
.L_42:
        /*002c*/ 	.word	0x00000000
        /*0030*/ 	.short	0x0001
        /*0032*/ 	.short	0x0008
        /*0034*/ 	.byte	0x00, 0xf5, 0x21, 0x00


	//----- nvinfo : EIATTR_KPARAM_INFO
	.align		4
.L_43:
        /*0038*/ 	.byte	0x04, 0x17
        /*003a*/ 	.short	(.L_45 - .L_44)
.L_44:
        /*003c*/ 	.word	0x00000000
        /*0040*/ 	.short	0x0000
        /*0042*/ 	.short	0x0000
        /*0044*/ 	.byte	0x00, 0xf5, 0x21, 0x00


	//----- nvinfo : EIATTR_SPARSE_MMA_MASK
	.align		4
.L_45:
        /*0048*/ 	.byte	0x03, 0x50
        /*004a*/ 	.short	0x0000


	//----- nvinfo : EIATTR_MAXREG_COUNT
	.align		4
        /*004c*/ 	.byte	0x03, 0x1b
        /*004e*/ 	.short	0x00ff


	//----- nvinfo : EIATTR_NUM_BARRIERS
	.align		4
        /*0050*/ 	.byte	0x02, 0x4c
        /*0052*/ 	.byte	0x01
	.zero		1


	//----- nvinfo : EIATTR_MERCURY_ISA_VERSION
	.align		4
        /*0054*/ 	.byte	0x03, 0x5f
        /*0056*/ 	.short	0x0101


	//----- nvinfo : EIATTR_VRC_CTA_INIT_COUNT
	.align		4
        /*0058*/ 	.byte	0x02, 0x4a
	.zero		1
	.zero		1


	//----- nvinfo : EIATTR_EXIT_INSTR_OFFSETS
	.align		4
        /*005c*/ 	.byte	0x04, 0x1c
        /*005e*/ 	.short	(.L_47 - .L_46)


	//   ....[0]....
.L_46:
        /*0060*/ 	.word	0x000014a0


	//   ....[1]....
        /*0064*/ 	.word	0x00001510


	//----- nvinfo : EIATTR_CBANK_PARAM_SIZE
	.align		4
.L_47:
        /*0068*/ 	.byte	0x03, 0x19
        /*006a*/ 	.short	0x0018


	//----- nvinfo : EIATTR_PARAM_CBANK
	.align		4
        /*006c*/ 	.byte	0x04, 0x0a
        /*006e*/ 	.short	(.L_49 - .L_48)
	.align		4
.L_48:
        /*0070*/ 	.word	index@(.nv.constant0._Z38transpose_tiling_multi_elements_kernelILi64ELi256EEvPKfPfii)
        /*0074*/ 	.short	0x0380
        /*0076*/ 	.short	0x0018


	//----- nvinfo : EIATTR_SW_WAR
	.align		4
.L_49:
        /*0078*/ 	.byte	0x04, 0x36
        /*007a*/ 	.short	(.L_51 - .L_50)
.L_50:
        /*007c*/ 	.word	0x00000008
.L_51:


//--------------------- .nv.info._Z31transpose_tiling_swizzle_kernelILi16EEvPKfPfii --------------------------
	.section	.nv.info._Z31transpose_tiling_swizzle_kernelILi16EEvPKfPfii,"",@"SHT_CUDA_INFO"
	.sectionflags	@""
	.align	4


	//----- nvinfo : EIATTR_CUDA_API_VERSION
	.align		4
        /*0000*/ 	.byte	0x04, 0x37
        /*0002*/ 	.short	(.L_53 - .L_52)
.L_52:
        /*0004*/ 	.word	0x00000082


	//----- nvinfo : EIATTR_KPARAM_INFO
	.align		4
.L_53:
        /*0008*/ 	.byte	0x04, 0x17
        /*000a*/ 	.short	(.L_55 - .L_54)
.L_54:
        /*000c*/ 	.word	0x00000000
        /*0010*/ 	.short	0x0003
        /*0012*/ 	.short	0x0014
        /*0014*/ 	.byte	0x00, 0xf0, 0x11, 0x00


	//----- nvinfo : EIATTR_KPARAM_INFO
	.align		4
.L_55:
        /*0018*/ 	.byte	0x04, 0x17
        /*001a*/ 	.short	(.L_57 - .L_56)
.L_56:
        /*001c*/ 	.word	0x00000000
        /*0020*/ 	.short	0x0002
        /*0022*/ 	.short	0x0010
        /*0024*/ 	.byte	0x00, 0xf0, 0x11, 0x00


	//----- nvinfo : EIATTR_KPARAM_INFO
	.align		4
.L_57:
        /*0028*/ 	.byte	0x04, 0x17
        /*002a*/ 	.short	(.L_59 - .L_58)
.L_58:
        /*002c*/ 	.word	0x00000000
        /*0030*/ 	.short	0x0001
        /*0032*/ 	.short	0x0008
        /*0034*/ 	.byte	0x00, 0xf5, 0x21, 0x00


	//----- nvinfo : EIATTR_KPARAM_INFO
	.align		4
.L_59:
        /*0038*/ 	.byte	0x04, 0x17
        /*003a*/ 	.short	(.L_61 - .L_60)
.L_60:
        /*003c*/ 	.word	0x00000000
        /*0040*/ 	.short	0x0000
        /*0042*/ 	.short	0x0000
        /*0044*/ 	.byte	0x00, 0xf5, 0x21, 0x00


	//----- nvinfo : EIATTR_SPARSE_MMA_MASK
	.align		4
.L_61:
        /*0048*/ 	.byte	0x03, 0x50
        /*004a*/ 	.short	0x0000


	//----- nvinfo : EIATTR_MAXREG_COUNT
	.align		4
        /*004c*/ 	.byte	0x03, 0x1b
        /*004e*/ 	.short	0x00ff


	//----- nvinfo : EIATTR_NUM_BARRIERS
	.align		4
        /*0050*/ 	.byte	0x02, 0x4c
        /*0052*/ 	.byte	0x01
	.zero		1


	//----- nvinfo : EIATTR_MERCURY_ISA_VERSION
	.align		4
        /*0054*/ 	.byte	0x03, 0x5f
        /*0056*/ 	.short	0x0101


	//----- nvinfo : EIATTR_VRC_CTA_INIT_COUNT
	.align		4
        /*0058*/ 	.byte	0x02, 0x4a
	.zero		1
	.zero		1


	//----- nvinfo : EIATTR_EXIT_INSTR_OFFSETS
	.align		4
        /*005c*/ 	.byte	0x04, 0x1c
        /*005e*/ 	.short	(.L_63 - .L_62)


	//   ....[0]....
.L_62:
        /*0060*/ 	.word	0x000001b0


	//   ....[1]....
        /*0064*/ 	.word	0x00000260


	//----- nvinfo : EIATTR_CBANK_PARAM_SIZE
	.align		4
.L_63:
        /*0068*/ 	.byte	0x03, 0x19
        /*006a*/ 	.short	0x0018


	//----- nvinfo : EIATTR_PARAM_CBANK
	.align		4
        /*006c*/ 	.byte	0x04, 0x0a
        /*006e*/ 	.short	(.L_65 - .L_64)
	.align		4
.L_64:
        /*0070*/ 	.word	index@(.nv.constant0._Z31transpose_tiling_swizzle_kernelILi16EEvPKfPfii)
        /*0074*/ 	.short	0x0380
        /*0076*/ 	.short	0x0018


	//----- nvinfo : EIATTR_SW_WAR
	.align		4
.L_65:
        /*0078*/ 	.byte	0x04, 0x36
        /*007a*/ 	.short	(.L_67 - .L_66)
.L_66:
        /*007c*/ 	.word	0x00000008
.L_67:


//--------------------- .nv.info._Z40transpose_tiling_no_bank_conflict_kernelILi32EEvPKfPfii --------------------------
	.section	.nv.info._Z40transpose_tiling_no_bank_conflict_kernelILi32EEvPKfPfii,"",@"SHT_CUDA_INFO"
	.sectionflags	@""
	.align	4


	//----- nvinfo : EIATTR_CUDA_API_VERSION
	.align		4
        /*0000*/ 	.byte	0x04, 0x37
        /*0002*/ 	.short	(.L_69 - .L_68)
.L_68:
        /*0004*/ 	.word	0x00000082


	//----- nvinfo : EIATTR_KPARAM_INFO
	.align		4
.L_69:
        /*0008*/ 	.byte	0x04, 0x17
        /*000a*/ 	.short	(.L_71 - .L_70)
.L_70:
        /*000c*/ 	.word	0x00000000
        /*0010*/ 	.short	0x0003
        /*0012*/ 	.short	0x0014
        /*0014*/ 	.byte	0x00, 0xf0, 0x11, 0x00


	//----- nvinfo : EIATTR_KPARAM_INFO
	.align		4
.L_71:
        /*0018*/ 	.byte	0x04, 0x17
        /*001a*/ 	.short	(.L_73 - .L_72)
.L_72:
        /*001c*/ 	.word	0x00000000
        /*0020*/ 	.short	0x0002
        /*0022*/ 	.short	0x0010
        /*0024*/ 	.byte	0x00, 0xf0, 0x11, 0x00


	//----- nvinfo : EIATTR_KPARAM_INFO
	.align		4
.L_73:
        /*0028*/ 	.byte	0x04, 0x17
        /*002a*/ 	.short	(.L_75 - .L_74)
.L_74:
        /*002c*/ 	.word	0x00000000
        /*0030*/ 	.short	0x0001
        /*0032*/ 	.short	0x0008
        /*0034*/ 	.byte	0x00, 0xf5, 0x21, 0x00


	//----- nvinfo : EIATTR_KPARAM_INFO
	.align		4
.L_75:
        /*0038*/ 	.byte	0x04, 0x17
        /*003a*/ 	.short	(.L_77 - .L_76)
.L_76:
        /*003c*/ 	.word	0x00000000
        /*0040*/ 	.short	0x0000
        /*0042*/ 	.short	0x0000
        /*0044*/ 	.byte	0x00, 0xf5, 0x21, 0x00


	//----- nvinfo : EIATTR_SPARSE_MMA_MASK
	.align		4
.L_77:
        /*0048*/ 	.byte	0x03, 0x50
        /*004a*/ 	.short	0x0000


	//----- nvinfo : EIATTR_MAXREG_COUNT
	.align		4
        /*004c*/ 	.byte	0x03, 0x1b
        /*004e*/ 	.short	0x00ff


	//----- nvinfo : EIATTR_NUM_BARRIERS
	.align		4
        /*0050*/ 	.byte	0x02, 0x4c
        /*0052*/ 	.byte	0x01
	.zero		1


	//----- nvinfo : EIATTR_MERCURY_ISA_VERSION
	.align		4
        /*0054*/ 	.byte	0x03, 0x5f
        /*0056*/ 	.short	0x0101


	//----- nvinfo : EIATTR_VRC_CTA_INIT_COUNT
	.align		4
        /*0058*/ 	.byte	0x02, 0x4a
	.zero		1
	.zero		1


	//----- nvinfo : EIATTR_EXIT_INSTR_OFFSETS
	.align		4
        /*005c*/ 	.byte	0x04, 0x1c
        /*005e*/ 	.short	(.L_79 - .L_78)


	//   ....[0]....
.L_78:
        /*0060*/ 	.word	0x000001a0


	//   ....[1]....
        /*0064*/ 	.word	0x00000250


	//----- nvinfo : EIATTR_CBANK_PARAM_SIZE
	.align		4
.L_79:
        /*0068*/ 	.byte	0x03, 0x19
        /*006a*/ 	.short	0x0018


	//----- nvinfo : EIATTR_PARAM_CBANK
	.align		4
        /*006c*/ 	.byte	0x04, 0x0a
        /*006e*/ 	.short	(.L_81 - .L_80)
	.align		4
.L_80:
        /*0070*/ 	.word	index@(.nv.constant0._Z40transpose_tiling_no_bank_conflict_kernelILi32EEvPKfPfii)
        /*0074*/ 	.short	0x0380
        /*0076*/ 	.short	0x0018


	//----- nvinfo : EIATTR_SW_WAR
	.align		4
.L_81:
        /*0078*/ 	.byte	0x04, 0x36
        /*007a*/ 	.short	(.L_83 - .L_82)
.L_82:
        /*007c*/ 	.word	0x00000008
.L_83:


//--------------------- .nv.info._Z23transpose_tiling_kernelILi32EEvPKfPfii --------------------------
	.section	.nv.info._Z23transpose_tiling_kernelILi32EEvPKfPfii,"",@"SHT_CUDA_INFO"
	.sectionflags	@""
	.align	4


	//----- nvinfo : EIATTR_CUDA_API_VERSION
	.align		4
        /*0000*/ 	.byte	0x04, 0x37
        /*0002*/ 	.short	(.L_85 - .L_84)
.L_84:
        /*0004*/ 	.word	0x00000082


	//----- nvinfo : EIATTR_KPARAM_INFO
	.align		4
.L_85:
        /*0008*/ 	.byte	0x04, 0x17
        /*000a*/ 	.short	(.L_87 - .L_86)
.L_86:
        /*000c*/ 	.word	0x00000000
        /*0010*/ 	.short	0x0003
        /*0012*/ 	.short	0x0014
        /*0014*/ 	.byte	0x00, 0xf0, 0x11, 0x00


	//----- nvinfo : EIATTR_KPARAM_INFO
	.align		4
.L_87:
        /*0018*/ 	.byte	0x04, 0x17
        /*001a*/ 	.short	(.L_89 - .L_88)
.L_88:
        /*001c*/ 	.word	0x00000000
        /*0020*/ 	.short	0x0002
        /*0022*/ 	.short	0x0010
        /*0024*/ 	.byte	0x00, 0xf0, 0x11, 0x00


	//----- nvinfo : EIATTR_KPARAM_INFO
	.align		4
.L_89:
        /*0028*/ 	.byte	0x04, 0x17
        /*002a*/ 	.short	(.L_91 - .L_90)
.L_90:
        /*002c*/ 	.word	0x00000000
        /*0030*/ 	.short	0x0001
        /*0032*/ 	.short	0x0008
        /*0034*/ 	.byte	0x00, 0xf5, 0x21, 0x00


	//----- nvinfo : EIATTR_KPARAM_INFO
	.align		4
.L_91:
        /*0038*/ 	.byte	0x04, 0x17
        /*003a*/ 	.short	(.L_93 - .L_92)
.L_92:
        /*003c*/ 	.word	0x00000000
        /*0040*/ 	.short	0x0000
        /*0042*/ 	.short	0x0000
        /*0044*/ 	.byte	0x00, 0xf5, 0x21, 0x00


	//----- nvinfo : EIATTR_SPARSE_MMA_MASK
	.align		4
.L_93:
        /*0048*/ 	.byte	0x03, 0x50
        /*004a*/ 	.short	0x0000


	//----- nvinfo : EIATTR_MAXREG_COUNT
	.align		4
        /*004c*/ 	.byte	0x03, 0x1b
        /*004e*/ 	.short	0x00ff


	//----- nvinfo : EIATTR_NUM_BARRIERS
	.align		4
        /*0050*/ 	.byte	0x02, 0x4c
        /*0052*/ 	.byte	0x01
	.zero		1


	//----- nvinfo : EIATTR_MERCURY_ISA_VERSION
	.align		4
        /*0054*/ 	.byte	0x03, 0x5f
        /*0056*/ 	.short	0x0101


	//----- nvinfo : EIATTR_VRC_CTA_INIT_COUNT
	.align		4
        /*0058*/ 	.byte	0x02, 0x4a
	.zero		1
	.zero		1


	//----- nvinfo : EIATTR_EXIT_INSTR_OFFSETS
	.align		4
        /*005c*/ 	.byte	0x04, 0x1c
        /*005e*/ 	.short	(.L_95 - .L_94)


	//   ....[0]....
.L_94:
        /*0060*/ 	.word	0x000001a0


	//   ....[1]....
        /*0064*/ 	.word	0x00000250


	//----- nvinfo : EIATTR_CBANK_PARAM_SIZE
	.align		4
.L_95:
        /*0068*/ 	.byte	0x03, 0x19
        /*006a*/ 	.short	0x0018


	//----- nvinfo : EIATTR_PARAM_CBANK
	.align		4
        /*006c*/ 	.byte	0x04, 0x0a
        /*006e*/ 	.short	(.L_97 - .L_96)
	.align		4
.L_96:
        /*0070*/ 	.word	index@(.nv.constant0._Z23transpose_tiling_kernelILi32EEvPKfPfii)
        /*0074*/ 	.short	0x0380
        /*0076*/ 	.short	0x0018


	//----- nvinfo : EIATTR_SW_WAR
	.align		4
.L_97:
        /*0078*/ 	.byte	0x04, 0x36
        /*007a*/ 	.short	(.L_99 - .L_98)
.L_98:
        /*007c*/ 	.word	0x00000008
.L_99:


//--------------------- .nv.info._Z26transpose_coalesced_kernelPKfPfii --------------------------
	.section	.nv.info._Z26transpose_coalesced_kernelPKfPfii,"",@"SHT_CUDA_INFO"
	.sectionflags	@""
	.align	4


	//----- nvinfo : EIATTR_CUDA_API_VERSION
	.align		4
        /*0000*/ 	.byte	0x04, 0x37
        /*0002*/ 	.short	(.L_101 - .L_100)
.L_100:
        /*0004*/ 	.word	0x00000082


	//----- nvinfo : EIATTR_KPARAM_INFO
	.align		4
.L_101:
        /*0008*/ 	.byte	0x04, 0x17
        /*000a*/ 	.short	(.L_103 - .L_102)
.L_102:
        /*000c*/ 	.word	0x00000000
        /*0010*/ 	.short	0x0003
        /*0012*/ 	.short	0x0014
        /*0014*/ 	.byte	0x00, 0xf0, 0x11, 0x00


	//----- nvinfo : EIATTR_KPARAM_INFO
	.align		4
.L_103:
        /*0018*/ 	.byte	0x04, 0x17
        /*001a*/ 	.short	(.L_105 - .L_104)
.L_104:
        /*001c*/ 	.word	0x00000000
        /*0020*/ 	.short	0x0002
        /*0022*/ 	.short	0x0010
        /*0024*/ 	.byte	0x00, 0xf0, 0x11, 0x00


	//----- nvinfo : EIATTR_KPARAM_INFO
	.align		4
.L_105:
        /*0028*/ 	.byte	0x04, 0x17
        /*002a*/ 	.short	(.L_107 - .L_106)
.L_106:
        /*002c*/ 	.word	0x00000000
        /*0030*/ 	.short	0x0001
        /*0032*/ 	.short	0x0008
        /*0034*/ 	.byte	0x00, 0xf5, 0x21, 0x00


	//----- nvinfo : EIATTR_KPARAM_INFO
	.align		4
.L_107:
        /*0038*/ 	.byte	0x04, 0x17
        /*003a*/ 	.short	(.L_109 - .L_108)
.L_108:
        /*003c*/ 	.word	0x00000000
        /*0040*/ 	.short	0x0000
        /*0042*/ 	.short	0x0000
        /*0044*/ 	.byte	0x00, 0xf5, 0x21, 0x00


	//----- nvinfo : EIATTR_SPARSE_MMA_MASK
	.align		4
.L_109:
        /*0048*/ 	.byte	0x03, 0x50
        /*004a*/ 	.short	0x0000


	//----- nvinfo : EIATTR_MAXREG_COUNT
	.align		4
        /*004c*/ 	.byte	0x03, 0x1b
        /*004e*/ 	.short	0x00ff


	//----- nvinfo : EIATTR_MERCURY_ISA_VERSION
	.align		4
        /*0050*/ 	.byte	0x03, 0x5f
        /*0052*/ 	.short	0x0101


	//----- nvinfo : EIATTR_VRC_CTA_INIT_COUNT
	.align		4
        /*0054*/ 	.byte	0x02, 0x4a
	.zero		1
	.zero		1


	//----- nvinfo : EIATTR_EXIT_INSTR_OFFSETS
	.align		4
        /*0058*/ 	.byte	0x04, 0x1c
        /*005a*/ 	.short	(.L_111 - .L_110)


	//   ....[0]....
.L_110:
        /*005c*/ 	.word	0x000001a0


	//----- nvinfo : EIATTR_CBANK_PARAM_SIZE
	.align		4
.L_111:
        /*0060*/ 	.byte	0x03, 0x19
        /*0062*/ 	.short	0x0018


	//----- nvinfo : EIATTR_PARAM_CBANK
	.align		4
        /*0064*/ 	.byte	0x04, 0x0a
        /*0066*/ 	.short	(.L_113 - .L_112)
	.align		4
.L_112:
        /*0068*/ 	.word	index@(.nv.constant0._Z26transpose_coalesced_kernelPKfPfii)
        /*006c*/ 	.short	0x0380
        /*006e*/ 	.short	0x0018


	//----- nvinfo : EIATTR_SW_WAR
	.align		4
.L_113:
        /*0070*/ 	.byte	0x04, 0x36
        /*0072*/ 	.short	(.L_115 - .L_114)
.L_114:
        /*0074*/ 	.word	0x00000008
.L_115:


//--------------------- .nv.info._Z22transpose_naive_kernelPKfPfii --------------------------
	.section	.nv.info._Z22transpose_naive_kernelPKfPfii,"",@"SHT_CUDA_INFO"
	.sectionflags	@""
	.align	4


	//----- nvinfo : EIATTR_CUDA_API_VERSION
	.align		4
        /*0000*/ 	.byte	0x04, 0x37
        /*0002*/ 	.short	(.L_117 - .L_116)
.L_116:
        /*0004*/ 	.word	0x00000082


	//----- nvinfo : EIATTR_KPARAM_INFO
	.align		4
.L_117:
        /*0008*/ 	.byte	0x04, 0x17
        /*000a*/ 	.short	(.L_119 - .L_118)
.L_118:
        /*000c*/ 	.word	0x00000000
        /*0010*/ 	.short	0x0003
        /*0012*/ 	.short	0x0014
        /*0014*/ 	.byte	0x00, 0xf0, 0x11, 0x00


	//----- nvinfo : EIATTR_KPARAM_INFO
	.align		4
.L_119:
        /*0018*/ 	.byte	0x04, 0x17
        /*001a*/ 	.short	(.L_121 - .L_120)
.L_120:
        /*001c*/ 	.word	0x00000000
        /*0020*/ 	.short	0x0002
        /*0022*/ 	.short	0x0010
        /*0024*/ 	.byte	0x00, 0xf0, 0x11, 0x00


	//----- nvinfo : EIATTR_KPARAM_INFO
	.align		4
.L_121:
        /*0028*/ 	.byte	0x04, 0x17
        /*002a*/ 	.short	(.L_123 - .L_122)
.L_122:
        /*002c*/ 	.word	0x00000000
        /*0030*/ 	.short	0x0001
        /*0032*/ 	.short	0x0008
        /*0034*/ 	.byte	0x00, 0xf5, 0x21, 0x00


	//----- nvinfo : EIATTR_KPARAM_INFO
	.align		4
.L_123:
        /*0038*/ 	.byte	0x04, 0x17
        /*003a*/ 	.short	(.L_125 - .L_124)
.L_124:
        /*003c*/ 	.word	0x00000000
        /*0040*/ 	.short	0x0000
        /*0042*/ 	.short	0x0000
        /*0044*/ 	.byte	0x00, 0xf5, 0x21, 0x00


	//----- nvinfo : EIATTR_SPARSE_MMA_MASK
	.align		4
.L_125:
        /*0048*/ 	.byte	0x03, 0x50
        /*004a*/ 	.short	0x0000


	//----- nvinfo : EIATTR_MAXREG_COUNT
	.align		4
        /*004c*/ 	.byte	0x03, 0x1b
        /*004e*/ 	.short	0x00ff


	//----- nvinfo : EIATTR_MERCURY_ISA_VERSION
	.align		4
        /*0050*/ 	.byte	0x03, 0x5f
        /*0052*/ 	.short	0x0101


	//----- nvinfo : EIATTR_VRC_CTA_INIT_COUNT
	.align		4
        /*0054*/ 	.byte	0x02, 0x4a
	.zero		1
	.zero		1


	//----- nvinfo : EIATTR_EXIT_INSTR_OFFSETS
	.align		4
        /*0058*/ 	.byte	0x04, 0x1c
        /*005a*/ 	.short	(.L_127 - .L_126)


	//   ....[0]....
.L_126:
        /*005c*/ 	.word	0x000000c0


	//   ....[1]....
        /*0060*/ 	.word	0x00000160


	//----- nvinfo : EIATTR_CBANK_PARAM_SIZE
	.align		4
.L_127:
        /*0064*/ 	.byte	0x03, 0x19
        /*0066*/ 	.short	0x0018


	//----- nvinfo : EIATTR_PARAM_CBANK
	.align		4
        /*0068*/ 	.byte	0x04, 0x0a
        /*006a*/ 	.short	(.L_129 - .L_128)
	.align		4
.L_128:
        /*006c*/ 	.word	index@(.nv.constant0._Z22transpose_naive_kernelPKfPfii)
        /*0070*/ 	.short	0x0380
        /*0072*/ 	.short	0x0018


	//----- nvinfo : EIATTR_SW_WAR
	.align		4
.L_129:
        /*0074*/ 	.byte	0x04, 0x36
        /*0076*/ 	.short	(.L_131 - .L_130)
.L_130:
        /*0078*/ 	.word	0x00000008
.L_131:


//--------------------- .nv.callgraph             --------------------------
	.section	.nv.callgraph,"",@"SHT_CUDA_CALLGRAPH"
	.align	4
	.sectionentsize	8
	.align		4
        /*0000*/ 	.word	0x00000000
	.align		4
        /*0004*/ 	.word	0xffffffff
	.align		4
        /*0008*/ 	.word	0x00000000
	.align		4
        /*000c*/ 	.word	0xfffffffe
	.align		4
        /*0010*/ 	.word	0x00000000
	.align		4
        /*0014*/ 	.word	0xfffffffd
	.align		4
        /*0018*/ 	.word	0x00000000
	.align		4
        /*001c*/ 	.word	0xfffffffc


//--------------------- .text._Z38transpose_tiling_multi_elements_kernelILi64ELi256EEvPKfPfii --------------------------
	.section	.text._Z38transpose_tiling_multi_elements_kernelILi64ELi256EEvPKfPfii,"ax",@progbits
	.align	128
        .global         _Z38transpose_tiling_multi_elements_kernelILi64ELi256EEvPKfPfii
        .type           _Z38transpose_tiling_multi_elements_kernelILi64ELi256EEvPKfPfii,@function
        .size           _Z38transpose_tiling_multi_elements_kernelILi64ELi256EEvPKfPfii,(.L_x_6 - _Z38transpose_tiling_multi_elements_kernelILi64ELi256EEvPKfPfii)
        .other          _Z38transpose_tiling_multi_elements_kernelILi64ELi256EEvPKfPfii,@"STO_CUDA_ENTRY STV_DEFAULT"
_Z38transpose_tiling_multi_elements_kernelILi64ELi256EEvPKfPfii:
.text._Z38transpose_tiling_multi_elements_kernelILi64ELi256EEvPKfPfii:
[----:B------:R-:W-:Y:S01]  /*0000*/  LDC R1, c[0x0][0x37c] ;  /* 0x0000df00ff017b82 */ /* 0x000fe20000000800 */
[----:B------:R-:W0:Y:S01]  /*0010*/  S2R R23, SR_TID.Y ;  /* 0x0000000000177919 */ /* 0x000e220000002200 */
[----:B------:R-:W0:Y:S01]  /*0020*/  LDCU UR4, c[0x0][0x360] ;  /* 0x00006c00ff0477ac */ /* 0x000e220008000800 */
[----:B------:R-:W0:Y:S01]  /*0030*/  S2R R0, SR_TID.X ;  /* 0x0000000000007919 */ /* 0x000e220000002100 */
[----:B------:R-:W1:Y:S01]  /*0040*/  LDCU.64 UR8, c[0x0][0x390] ;  /* 0x00007200ff0877ac */ /* 0x000e620008000a00 */
[----:B------:R-:W2:Y:S01]  /*0050*/  S2R R20, SR_CTAID.Y ;  /* 0x0000000000147919 */ /* 0x000ea20000002600 */
[----:B------:R-:W3:Y:S01]  /*0060*/  LDCU.64 UR6, c[0x0][0x358] ;  /* 0x00006b00ff0677ac */ /* 0x000ee20008000a00 */
[----:B------:R-:W4:Y:S01]  /*0070*/  S2R R6, SR_CTAID.X ;  /* 0x0000000000067919 */ /* 0x000f220000002500 */
[----:B0-----:R-:W-:-:S05]  /*0080*/  IMAD R23, R23, UR4, R0 ;  /* 0x0000000417177c24 */ /* 0x001fca000f8e0200 */
[----:B------:R-:W-:Y:S02]  /*0090*/  SHF.R.U32.HI R24, RZ, 0x6, R23 ;  /* 0x00000006ff187819 */ /* 0x000fe40000011617 */
[----:B----4-:R-:W-:-:S03]  /*00a0*/  SHF.L.U32 R6, R6, 0x6, RZ ;  /* 0x0000000606067819 */ /* 0x010fc600000006ff */
[----:B--2---:R-:W-:Y:S01]  /*00b0*/  IMAD R3, R20, 0x40, R24 ;  /* 0x0000004014037824 */ /* 0x004fe200078e0218 */
[----:B------:R-:W-:-:S04]  /*00c0*/  LOP3.LUT R26, R6, 0x3f, R23, 0xf8, !PT ;  /* 0x0000003f061a7812 */ /* 0x000fc800078ef817 */
[----:B-1----:R-:W-:-:S04]  /*00d0*/  ISETP.GE.AND P0, PT, R3, UR8, PT ;  /* 0x0000000803007c0c */ /* 0x002fc8000bf06270 */
[----:B------:R-:W-:-:S13]  /*00e0*/  ISETP.GE.OR P0, PT, R26, UR9, P0 ;  /* 0x000000091a007c0c */ /* 0x000fda0008706670 */
[----:B------:R-:W0:Y:S01]  /*00f0*/  @!P0 LDC.64 R8, c[0x0][0x380] ;  /* 0x0000e000ff088b82 */ /* 0x000e220000000a00 */
[----:B------:R-:W-:-:S04]  /*0100*/  @!P0 IMAD R3, R3, UR9, R26 ;  /* 0x0000000903038c24 */ /* 0x000fc8000f8e021a */
[----:B0-----:R-:W-:-:S05]  /*0110*/  @!P0 IMAD.WIDE R8, R3, 0x4, R8 ;  /* 0x0000000403088825 */ /* 0x001fca00078e0208 */
[----:B---3--:R0:W2:Y:S01]  /*0120*/  @!P0 LDG.E R0, desc[UR6][R8.64] ;  /* 0x0000000608008981 */ /* 0x0080a2000c1e1900 */
[C---:B------:R-:W-:Y:S01]  /*0130*/  IADD3 R21, PT, PT, R23.reuse, 0x100, RZ ;  /* 0x0000010017157810 */ /* 0x040fe20007ffe0ff */
[----:B------:R-:W1:Y:S01]  /*0140*/  S2UR UR5, SR_CgaCtaId ;  /* 0x00000000000579c3 */ /* 0x000e620000008800 */
[C---:B------:R-:W-:Y:S01]  /*0150*/  IADD3 R2, PT, PT, R23.reuse, 0x200, RZ ;  /* 0x0000020017027810 */ /* 0x040fe20007ffe0ff */
[----:B------:R-:W-:Y:S01]  /*0160*/  UMOV UR4, 0x400 ;  /* 0x0000040000047882 */ /* 0x000fe20000000000 */
[----:B------:R-:W-:Y:S01]  /*0170*/  SHF.R.U32.HI R21, RZ, 0x6, R21 ;  /* 0x00000006ff157819 */ /* 0x000fe20000011615 */
[C---:B------:R-:W-:Y:S01]  /*0180*/  VIADD R3, R23.reuse, 0x400 ;  /* 0x0000040017037836 */ /* 0x040fe20000000000 */
[----:B------:R-:W-:Y:S01]  /*0190*/  SHF.R.U32.HI R2, RZ, 0x6, R2 ;  /* 0x00000006ff027819 */ /* 0x000fe20000011602 */
[C---:B------:R-:W-:Y:S01]  /*01a0*/  VIADD R12, R23.reuse, 0x600 ;  /* 0x00000600170c7836 */ /* 0x040fe20000000000 */
[C---:B------:R-:W-:Y:S01]  /*01b0*/  IADD3 R18, PT, PT, R23.reuse, 0x300, RZ ;  /* 0x0000030017127810 */ /* 0x040fe20007ffe0ff */
[C---:B------:R-:W-:Y:S01]  /*01c0*/  IMAD R13, R20.reuse, 0x40, R21 ;  /* 0x00000040140d7824 */ /* 0x040fe200078e0215 */
[----:B------:R-:W-:Y:S01]  /*01d0*/  SHF.L.U32 R4, R23, 0x2, RZ ;  /* 0x0000000217047819 */ /* 0x000fe200000006ff */
[----:B------:R-:W-:Y:S01]  /*01e0*/  IMAD R5, R20, 0x40, R2 ;  /* 0x0000004014057824 */ /* 0x000fe200078e0202 */
[----:B------:R-:W-:-:S02]  /*01f0*/  SHF.R.U32.HI R18, RZ, 0x6, R18 ;  /* 0x00000006ff127819 */ /* 0x000fc40000011612 */
[----:B------:R-:W-:Y:S02]  /*0200*/  ISETP.GE.AND P6, PT, R13, UR8, PT ;  /* 0x000000080d007c0c */ /* 0x000fe4000bfc6270 */
[----:B------:R-:W-:Y:S01]  /*0210*/  ISETP.GE.AND P5, PT, R5, UR8, PT ;  /* 0x0000000805007c0c */ /* 0x000fe2000bfa6270 */
[----:B------:R-:W-:Y:S01]  /*0220*/  IMAD R7, R20, 0x40, R18 ;  /* 0x0000004014077824 */ /* 0x000fe200078e0212 */
[C---:B------:R-:W-:Y:S02]  /*0230*/  ISETP.GE.OR P6, PT, R26.reuse, UR9, P6 ;  /* 0x000000091a007c0c */ /* 0x040fe4000b7c6670 */
[----:B------:R-:W-:Y:S02]  /*0240*/  ISETP.GE.OR P5, PT, R26, UR9, P5 ;  /* 0x000000091a007c0c */ /* 0x000fe4000afa6670 */
[----:B------:R-:W-:Y:S02]  /*0250*/  LOP3.LUT R4, R4, 0xfc, RZ, 0xc0, !PT ;  /* 0x000000fc04047812 */ /* 0x000fe400078ec0ff */
[----:B------:R-:W-:Y:S01]  /*0260*/  ISETP.GE.AND P3, PT, R7, UR8, PT ;  /* 0x0000000807007c0c */ /* 0x000fe2000bf66270 */
[----:B-1----:R-:W-:Y:S01]  /*0270*/  ULEA UR4, UR5, UR4, 0x18 ;  /* 0x0000000405047291 */ /* 0x002fe2000f8ec0ff */
[----:B------:R-:W-:-:S02]  /*0280*/  SHF.R.U32.HI R3, RZ, 0x6, R3 ;  /* 0x00000006ff037819 */ /* 0x000fc40000011603 */
[----:B------:R-:W-:Y:S02]  /*0290*/  ISETP.GE.OR P3, PT, R26, UR9, P3 ;  /* 0x000000091a007c0c */ /* 0x000fe40009f66670 */
[----:B------:R-:W-:Y:S01]  /*02a0*/  LEA R14, R20, R3, 0x6 ;  /* 0x00000003140e7211 */ /* 0x000fe200078e30ff */
[----:B------:R-:W1:Y:S01]  /*02b0*/  @!P6 LDC.64 R28, c[0x0][0x380] ;  /* 0x0000e000ff1ceb82 */ /* 0x000e620000000a00 */
[----:B------:R-:W-:Y:S01]  /*02c0*/  VIADD R22, R4, UR4 ;  /* 0x0000000404167c36 */ /* 0x000fe20008000000 */
[----:B------:R-:W-:Y:S01]  /*02d0*/  IADD3 R4, PT, PT, R23, 0x500, RZ ;  /* 0x0000050017047810 */ /* 0x000fe20007ffe0ff */
[----:B0-----:R-:W-:Y:S01]  /*02e0*/  @!P6 IMAD R9, R13, UR9, R26 ;  /* 0x000000090d09ec24 */ /* 0x001fe2000f8e021a */
[----:B------:R-:W-:Y:S01]  /*02f0*/  IADD3 R19, PT, PT, R23, 0x700, RZ ;  /* 0x0000070017137810 */ /* 0x000fe20007ffe0ff */
[----:B------:R-:W-:Y:S01]  /*0300*/  @!P0 IMAD R13, R24, 0x104, R22 ;  /* 0x00000104180d8824 */ /* 0x000fe200078e0216 */
[----:B------:R-:W-:Y:S02]  /*0310*/  SHF.R.U32.HI R4, RZ, 0x6, R4 ;  /* 0x00000006ff047819 */ /* 0x000fe40000011604 */
[----:B------:R-:W0:Y:S01]  /*0320*/  @!P5 LDC.64 R10, c[0x0][0x380] ;  /* 0x0000e000ff0adb82 */ /* 0x000e220000000a00 */
[----:B------:R-:W-:-:S02]  /*0330*/  ISETP.GE.AND P4, PT, R14, UR8, PT ;  /* 0x000000080e007c0c */ /* 0x000fc4000bf86270 */
[----:B------:R-:W-:Y:S01]  /*0340*/  IMAD R25, R20, 0x40, R4 ;  /* 0x0000004014197824 */ /* 0x000fe200078e0204 */
[----:B------:R-:W-:Y:S02]  /*0350*/  SHF.R.U32.HI R12, RZ, 0x6, R12 ;  /* 0x00000006ff0c7819 */ /* 0x000fe4000001160c */
[----:B------:R-:W-:Y:S01]  /*0360*/  SHF.R.U32.HI R19, RZ, 0x6, R19 ;  /* 0x00000006ff137819 */ /* 0x000fe20000011613 */
[----:B------:R-:W-:Y:S01]  /*0370*/  @!P5 IMAD R15, R5, UR9, R26 ;  /* 0x00000009050fdc24 */ /* 0x000fe2000f8e021a */
[----:B------:R-:W-:Y:S01]  /*0380*/  ISETP.GE.OR P4, PT, R26, UR9, P4 ;  /* 0x000000091a007c0c */ /* 0x000fe2000a786670 */
[----:B-1----:R-:W-:Y:S02]  /*0390*/  @!P6 IMAD.WIDE R28, R9, 0x4, R28 ;  /* 0x00000004091ce825 */ /* 0x002fe400078e021c */
[----:B------:R-:W1:Y:S01]  /*03a0*/  @!P3 LDC.64 R8, c[0x0][0x380] ;  /* 0x0000e000ff08bb82 */ /* 0x000e620000000a00 */
[----:B------:R-:W-:Y:S02]  /*03b0*/  LEA R5, R20, R12, 0x6 ;  /* 0x0000000c14057211 */ /* 0x000fe400078e30ff */
[----:B------:R3:W4:Y:S02]  /*03c0*/  @!P6 LDG.E R27, desc[UR6][R28.64] ;  /* 0x000000061c1be981 */ /* 0x000724000c1e1900 */
[----:B------:R-:W-:Y:S01]  /*03d0*/  ISETP.GE.AND P2, PT, R5, UR8, PT ;  /* 0x0000000805007c0c */ /* 0x000fe2000bf46270 */
[----:B0-----:R-:W-:-:S04]  /*03e0*/  @!P5 IMAD.WIDE R10, R15, 0x4, R10 ;  /* 0x000000040f0ad825 */ /* 0x001fc800078e020a */
[----:B------:R-:W0:Y:S01]  /*03f0*/  @!P4 LDC.64 R16, c[0x0][0x380] ;  /* 0x0000e000ff10cb82 */ /* 0x000e220000000a00 */
[----:B------:R-:W-:Y:S01]  /*0400*/  ISETP.GE.OR P2, PT, R26, UR9, P2 ;  /* 0x000000091a007c0c */ /* 0x000fe20009746670 */
[--C-:B------:R-:W-:Y:S02]  /*0410*/  @!P3 IMAD R7, R7, UR9, R26.reuse ;  /* 0x000000090707bc24 */ /* 0x100fe4000f8e021a */
[----:B---3--:R-:W-:Y:S02]  /*0420*/  @!P4 IMAD R29, R14, UR9, R26 ;  /* 0x000000090e1dcc24 */ /* 0x008fe4000f8e021a */
[----:B-1----:R-:W-:-:S05]  /*0430*/  @!P3 IMAD.WIDE R8, R7, 0x4, R8 ;  /* 0x000000040708b825 */ /* 0x002fca00078e0208 */
[----:B------:R-:W3:Y:S01]  /*0440*/  @!P3 LDG.E R7, desc[UR6][R8.64] ;  /* 0x000000060807b981 */ /* 0x000ee2000c1e1900 */
[----:B0-----:R-:W-:-:S06]  /*0450*/  @!P4 IMAD.WIDE R16, R29, 0x4, R16 ;  /* 0x000000041d10c825 */ /* 0x001fcc00078e0210 */
[----:B------:R-:W5:Y:S04]  /*0460*/  @!P4 LDG.E R16, desc[UR6][R16.64] ;  /* 0x000000061010c981 */ /* 0x000f68000c1e1900 */
[----:B--2---:R0:W-:Y:S01]  /*0470*/  @!P0 STS [R13], R0 ;  /* 0x000000000d008388 */ /* 0x0041e20000000800 */
[----:B------:R-:W-:-:S04]  /*0480*/  ISETP.GE.AND P0, PT, R25, UR8, PT ;  /* 0x0000000819007c0c */ /* 0x000fc8000bf06270 */
[----:B------:R-:W-:Y:S01]  /*0490*/  ISETP.GE.OR P0, PT, R26, UR9, P0 ;  /* 0x000000091a007c0c */ /* 0x000fe20008706670 */
[----:B0-----:R-:W-:Y:S01]  /*04a0*/  IMAD R13, R20, 0x40, R19 ;  /* 0x00000040140d7824 */ /* 0x001fe200078e0213 */
[----:B------:R0:W2:Y:S04]  /*04b0*/  @!P5 LDG.E R0, desc[UR6][R10.64] ;  /* 0x000000060a00d981 */ /* 0x0000a8000c1e1900 */
[----:B------:R-:W-:-:S07]  /*04c0*/  ISETP.GE.AND P1, PT, R13, UR8, PT ;  /* 0x000000080d007c0c */ /* 0x000fce000bf26270 */
[----:B------:R-:W1:Y:S01]  /*04d0*/  @!P0 LDC.64 R14, c[0x0][0x380] ;  /* 0x0000e000ff0e8b82 */ /* 0x000e620000000a00 */
[----:B------:R-:W-:-:S07]  /*04e0*/  ISETP.GE.OR P1, PT, R26, UR9, P1 ;  /* 0x000000091a007c0c */ /* 0x000fce0008f26670 */
[----:B0-----:R-:W0:Y:S08]  /*04f0*/  @!P2 LDC.64 R10, c[0x0][0x380] ;  /* 0x0000e000ff0aab82 */ /* 0x001e300000000a00 */
[----:B------:R-:W4:Y:S01]  /*0500*/  @!P1 LDC.64 R8, c[0x0][0x380] ;  /* 0x0000e000ff089b82 */ /* 0x000f220000000a00 */
[----:B------:R-:W-:-:S04]  /*0510*/  @!P0 IMAD R25, R25, UR9, R26 ;  /* 0x0000000919198c24 */ /* 0x000fc8000f8e021a */
[----:B-1----:R-:W-:-:S04]  /*0520*/  @!P0 IMAD.WIDE R14, R25, 0x4, R14 ;  /* 0x00000004190e8825 */ /* 0x002fc800078e020e */
[--C-:B------:R-:W-:Y:S02]  /*0530*/  @!P2 IMAD R25, R5, UR9, R26.reuse ;  /* 0x000000090519ac24 */ /* 0x100fe4000f8e021a */
[----:B------:R1:W5:Y:S01]  /*0540*/  @!P0 LDG.E R5, desc[UR6][R14.64] ;  /* 0x000000060e058981 */ /* 0x000362000c1e1900 */
[----:B------:R-:W-:Y:S02]  /*0550*/  @!P1 IMAD R13, R13, UR9, R26 ;  /* 0x000000090d0d9c24 */ /* 0x000fe4000f8e021a */
[----:B0-----:R-:W-:-:S06]  /*0560*/  @!P2 IMAD.WIDE R10, R25, 0x4, R10 ;  /* 0x00000004190aa825 */ /* 0x001fcc00078e020a */
[----:B------:R-:W5:Y:S01]  /*0570*/  @!P2 LDG.E R11, desc[UR6][R10.64] ;  /* 0x000000060a0ba981 */ /* 0x000f62000c1e1900 */
[----:B----4-:R-:W-:-:S05]  /*0580*/  @!P1 IMAD.WIDE R8, R13, 0x4, R8 ;  /* 0x000000040d089825 */ /* 0x010fca00078e0208 */
[----:B------:R0:W4:Y:S01]  /*0590*/  @!P1 LDG.E R17, desc[UR6][R8.64] ;  /* 0x0000000608119981 */ /* 0x000122000c1e1900 */
[----:B------:R-:W-:-:S04]  /*05a0*/  IADD3 R13, PT, PT, R23, 0x800, RZ ;  /* 0x00000800170d7810 */ /* 0x000fc80007ffe0ff */
[----:B------:R-:W-:Y:S01]  /*05b0*/  SHF.R.U32.HI R13, RZ, 0x6, R13 ;  /* 0x00000006ff0d7819 */ /* 0x000fe2000001160d */
[----:B------:R-:W-:-:S04]  /*05c0*/  @!P6 IMAD R28, R21, 0x104, R22 ;  /* 0x00000104151ce824 */ /* 0x000fc800078e0216 */
[----:B------:R-:W-:Y:S01]  /*05d0*/  IMAD R25, R20, 0x40, R13 ;  /* 0x0000004014197824 */ /* 0x000fe200078e020d */
[----:B------:R0:W-:Y:S01]  /*05e0*/  @!P6 STS [R28], R27 ;  /* 0x0000001b1c00e388 */ /* 0x0001e20000000800 */
[----:B-1----:R-:W-:Y:S01]  /*05f0*/  IADD3 R14, PT, PT, R23, 0x900, RZ ;  /* 0x00000900170e7810 */ /* 0x002fe20007ffe0ff */
[----:B------:R-:W-:Y:S02]  /*0600*/  @!P5 IMAD R15, R2, 0x104, R22 ;  /* 0x00000104020fd824 */ /* 0x000fe400078e0216 */
[----:B------:R-:W-:Y:S02]  /*0610*/  ISETP.GE.AND P6, PT, R25, UR8, PT ;  /* 0x0000000819007c0c */ /* 0x000fe4000bfc6270 */
[----:B0-----:R-:W-:Y:S02]  /*0620*/  SHF.R.U32.HI R8, RZ, 0x6, R14 ;  /* 0x00000006ff087819 */ /* 0x001fe4000001160e */
[----:B------:R-:W-:Y:S01]  /*0630*/  ISETP.GE.OR P6, PT, R26, UR9, P6 ;  /* 0x000000091a007c0c */ /* 0x000fe2000b7c6670 */
[--C-:B------:R-:W-:Y:S01]  /*0640*/  @!P3 IMAD R14, R18, 0x104, R22.reuse ;  /* 0x00000104120eb824 */ /* 0x100fe200078e0216 */
[----:B------:R-:W-:Y:S01]  /*0650*/  IADD3 R10, PT, PT, R23, 0xa00, RZ ;  /* 0x00000a00170a7810 */ /* 0x000fe20007ffe0ff */
[----:B------:R-:W-:-:S10]  /*0660*/  @!P4 IMAD R9, R3, 0x104, R22 ;  /* 0x000001040309c824 */ /* 0x000fd400078e0216 */
[----:B------:R-:W0:Y:S01]  /*0670*/  @!P6 LDC.64 R28, c[0x0][0x380] ;  /* 0x0000e000ff1ceb82 */ /* 0x000e220000000a00 */
[----:B------:R-:W-:Y:S01]  /*0680*/  @!P0 IMAD R27, R4, 0x104, R22 ;  /* 0x00000104041b8824 */ /* 0x000fe200078e0216 */
[----:B------:R-:W-:Y:S01]  /*0690*/  SHF.R.U32.HI R10, RZ, 0x6, R10 ;  /* 0x00000006ff0a7819 */ /* 0x000fe2000001160a */
[----:B------:R-:W-:-:S04]  /*06a0*/  @!P6 IMAD R25, R25, UR9, R26 ;  /* 0x000000091919ec24 */ /* 0x000fc8000f8e021a */
[----:B0-----:R-:W-:Y:S01]  /*06b0*/  @!P6 IMAD.WIDE R28, R25, 0x4, R28 ;  /* 0x00000004191ce825 */ /* 0x001fe200078e021c */
[----:B--2---:R0:W-:Y:S03]  /*06c0*/  @!P5 STS [R15], R0 ;  /* 0x000000000f00d388 */ /* 0x0041e60000000800 */
[----:B0-----:R-:W-:Y:S01]  /*06d0*/  IMAD R0, R20, 0x40, R8 ;  /* 0x0000004014007824 */ /* 0x001fe200078e0208 */
[----:B---3--:R0:W-:Y:S04]  /*06e0*/  @!P3 STS [R14], R7 ;  /* 0x000000070e00b388 */ /* 0x0081e80000000800 */
[----:B------:R-:W-:-:S04]  /*06f0*/  ISETP.GE.AND P5, PT, R0, UR8, PT ;  /* 0x0000000800007c0c */ /* 0x000fc8000bfa6270 */
[----:B------:R-:W-:Y:S01]  /*0700*/  ISETP.GE.OR P3, PT, R26, UR9, P5 ;  /* 0x000000091a007c0c */ /* 0x000fe2000af66670 */
[----:B-----5:R1:W-:Y:S01]  /*0710*/  @!P4 STS [R9], R16 ;  /* 0x000000100900c388 */ /* 0x0203e20000000800 */
[----:B0-----:R-:W-:Y:S02]  /*0720*/  @!P1 IMAD R7, R19, 0x104, R22 ;  /* 0x0000010413079824 */ /* 0x001fe400078e0216 */
[----:B-1----:R-:W-:-:S09]  /*0730*/  IMAD R9, R20, 0x40, R10 ;  /* 0x0000004014097824 */ /* 0x002fd200078e020a */
[----:B------:R-:W0:Y:S01]  /*0740*/  @!P3 LDC.64 R14, c[0x0][0x380] ;  /* 0x0000e000ff0ebb82 */ /* 0x000e220000000a00 */
[----:B------:R-:W-:Y:S01]  /*0750*/  @!P2 IMAD R16, R12, 0x104, R22 ;  /* 0x000001040c10a824 */ /* 0x000fe200078e0216 */
[----:B------:R1:W-:Y:S01]  /*0760*/  @!P0 STS [R27], R5 ;  /* 0x000000051b008388 */ /* 0x0003e20000000800 */
[----:B------:R-:W-:Y:S02]  /*0770*/  ISETP.GE.AND P0, PT, R9, UR8, PT ;  /* 0x0000000809007c0c */ /* 0x000fe4000bf06270 */
[----:B-1----:R-:W-:-:S04]  /*0780*/  IADD3 R5, PT, PT, R23, 0xb00, RZ ;  /* 0x00000b0017057810 */ /* 0x002fc80007ffe0ff */
[----:B------:R-:W-:Y:S01]  /*0790*/  SHF.R.U32.HI R5, RZ, 0x6, R5 ;  /* 0x00000006ff057819 */ /* 0x000fe20000011605 */
[----:B------:R1:W-:Y:S01]  /*07a0*/  @!P2 STS [R16], R11 ;  /* 0x0000000b1000a388 */ /* 0x0003e20000000800 */
[----:B------:R-:W-:-:S03]  /*07b0*/  ISETP.GE.OR P0, PT, R26, UR9, P0 ;  /* 0x000000091a007c0c */ /* 0x000fc60008706670 */
[----:B----4-:R2:W-:Y:S01]  /*07c0*/  @!P1 STS [R7], R17 ;  /* 0x0000001107009388 */ /* 0x0105e20000000800 */
[----:B------:R-:W-:Y:S01]  /*07d0*/  IMAD R25, R20, 0x40, R5 ;  /* 0x0000004014197824 */ /* 0x000fe200078e0205 */
[----:B------:R-:W-:-:S04]  /*07e0*/  ISETP.GE.AND P1, PT, R26, UR9, PT ;  /* 0x000000091a007c0c */ /* 0x000fc8000bf26270 */
[----:B------:R-:W-:Y:S01]  /*07f0*/  ISETP.GE.OR P5, PT, R25, UR8, P1 ;  /* 0x0000000819007c0c */ /* 0x000fe20008fa6670 */
[----:B-1----:R-:W-:-:S03]  /*0800*/  @!P3 IMAD R11, R0, UR9, R26 ;  /* 0x00000009000bbc24 */ /* 0x002fc6000f8e021a */
[----:B--2---:R-:W1:Y:S01]  /*0810*/  @!P0 LDC.64 R16, c[0x0][0x380] ;  /* 0x0000e000ff108b82 */ /* 0x004e620000000a00 */
[----:B0-----:R-:W-:Y:S01]  /*0820*/  @!P3 IMAD.WIDE R14, R11, 0x4, R14 ;  /* 0x000000040b0eb825 */ /* 0x001fe200078e020e */
[----:B------:R-:W2:Y:S04]  /*0830*/  @!P6 LDG.E R7, desc[UR6][R28.64] ;  /* 0x000000061c07e981 */ /* 0x000ea8000c1e1900 */
[----:B------:R0:W3:Y:S03]  /*0840*/  @!P3 LDG.E R0, desc[UR6][R14.64] ;  /* 0x000000060e00b981 */ /* 0x0000e6000c1e1900 */
[----:B0-----:R-:W0:Y:S01]  /*0850*/  @!P5 LDC.64 R14, c[0x0][0x380] ;  /* 0x0000e000ff0edb82 */ /* 0x001e220000000a00 */
[----:B------:R-:W-:-:S02]  /*0860*/  @!P0 IMAD R9, R9, UR9, R26 ;  /* 0x0000000909098c24 */ /* 0x000fc4000f8e021a */
[----:B------:R-:W-:Y:S02]  /*0870*/  @!P5 IMAD R27, R25, UR9, R26 ;  /* 0x00000009191bdc24 */ /* 0x000fe4000f8e021a */
[----:B-1----:R-:W-:-:S05]  /*0880*/  @!P0 IMAD.WIDE R16, R9, 0x4, R16 ;  /* 0x0000000409108825 */ /* 0x002fca00078e0210 */
[----:B------:R0:W4:Y:S01]  /*0890*/  @!P0 LDG.E R25, desc[UR6][R16.64] ;  /* 0x0000000610198981 */ /* 0x000122000c1e1900 */
[----:B------:R-:W-:Y:S01]  /*08a0*/  IADD3 R11, PT, PT, R23, 0xc00, RZ ;  /* 0x00000c00170b7810 */ /* 0x000fe20007ffe0ff */
[----:B0-----:R-:W-:-:S05]  /*08b0*/  @!P5 IMAD.WIDE R16, R27, 0x4, R14 ;  /* 0x000000041b10d825 */ /* 0x001fca00078e020e */
[----:B------:R-:W5:Y:S01]  /*08c0*/  @!P5 LDG.E R28, desc[UR6][R16.64] ;  /* 0x00000006101cd981 */ /* 0x000f62000c1e1900 */
[----:B------:R-:W-:-:S05]  /*08d0*/  SHF.R.U32.HI R11, RZ, 0x6, R11 ;  /* 0x00000006ff0b7819 */ /* 0x000fca000001160b */
[----:B------:R-:W-:-:S05]  /*08e0*/  IMAD R9, R20, 0x40, R11 ;  /* 0x0000004014097824 */ /* 0x000fca00078e020b */
[----:B------:R-:W-:-:S13]  /*08f0*/  ISETP.GE.OR P4, PT, R9, UR8, P1 ;  /* 0x0000000809007c0c */ /* 0x000fda0008f86670 */
[----:B------:R-:W0:Y:S01]  /*0900*/  @!P4 LDC.64 R14, c[0x0][0x380] ;  /* 0x0000e000ff0ecb82 */ /* 0x000e220000000a00 */
[----:B------:R-:W-:-:S04]  /*0910*/  @!P4 IMAD R9, R9, UR9, R26 ;  /* 0x000000090909cc24 */ /* 0x000fc8000f8e021a */
[----:B0-----:R-:W-:-:S05]  /*0920*/  @!P4 IMAD.WIDE R14, R9, 0x4, R14 ;  /* 0x00000004090ec825 */ /* 0x001fca00078e020e */
[----:B------:R0:W5:Y:S01]  /*0930*/  @!P4 LDG.E R29, desc[UR6][R14.64] ;  /* 0x000000060e1dc981 */ /* 0x000162000c1e1900 */
[----:B------:R-:W-:-:S04]  /*0940*/  IADD3 R9, PT, PT, R23, 0xd00, RZ ;  /* 0x00000d0017097810 */ /* 0x000fc80007ffe0ff */
[----:B------:R-:W-:-:S05]  /*0950*/  SHF.R.U32.HI R9, RZ, 0x6, R9 ;  /* 0x00000006ff097819 */ /* 0x000fca0000011609 */
[----:B0-----:R-:W-:-:S05]  /*0960*/  IMAD R15, R20, 0x40, R9 ;  /* 0x00000040140f7824 */ /* 0x001fca00078e0209 */
[----:B------:R-:W-:Y:S01]  /*0970*/  ISETP.GE.OR P2, PT, R15, UR8, P1 ;  /* 0x000000080f007c0c */ /* 0x000fe20008f46670 */
[--C-:B------:R-:W-:Y:S02]  /*0980*/  @!P6 IMAD R27, R13, 0x104, R22.reuse ;  /* 0x000001040d1be824 */ /* 0x100fe400078e0216 */
[----:B------:R-:W-:-:S10]  /*0990*/  @!P3 IMAD R14, R8, 0x104, R22 ;  /* 0x00000104080eb824 */ /* 0x000fd400078e0216 */
[----:B------:R-:W0:Y:S01]  /*09a0*/  @!P2 LDC.64 R16, c[0x0][0x380] ;  /* 0x0000e000ff10ab82 */ /* 0x000e220000000a00 */
[----:B------:R-:W-:-:S04]  /*09b0*/  @!P2 IMAD R15, R15, UR9, R26 ;  /* 0x000000090f0fac24 */ /* 0x000fc8000f8e021a */
[----:B0-----:R-:W-:Y:S01]  /*09c0*/  @!P2 IMAD.WIDE R16, R15, 0x4, R16 ;  /* 0x000000040f10a825 */ /* 0x001fe200078e0210 */
[----:B--2---:R0:W-:Y:S04]  /*09d0*/  @!P6 STS [R27], R7 ;  /* 0x000000071b00e388 */ /* 0x0041e80000000800 */
[----:B---3--:R1:W-:Y:S01]  /*09e0*/  @!P3 STS [R14], R0 ;  /* 0x000000000e00b388 */ /* 0x0083e20000000800 */
[--C-:B0-----:R-:W-:Y:S02]  /*09f0*/  @!P5 IMAD R7, R5, 0x104, R22.reuse ;  /* 0x000001040507d824 */ /* 0x101fe400078e0216 */
[----:B-1----:R-:W-:Y:S01]  /*0a00*/  @!P0 IMAD R0, R10, 0x104, R22 ;  /* 0x000001040a008824 */ /* 0x002fe200078e0216 */
[----:B------:R-:W-:-:S04]  /*0a10*/  IADD3 R14, PT, PT, R23, 0xe00, RZ ;  /* 0x00000e00170e7810 */ /* 0x000fc80007ffe0ff */
[----:B----4-:R0:W-:Y:S04]  /*0a20*/  @!P0 STS [R0], R25 ;  /* 0x0000001900008388 */ /* 0x0101e80000000800 */
[----:B0-----:R0:W2:Y:S04]  /*0a30*/  @!P2 LDG.E R25, desc[UR6][R16.64] ;  /* 0x000000061019a981 */ /* 0x0010a8000c1e1900 */
[----:B-----5:R1:W-:Y:S02]  /*0a40*/  @!P5 STS [R7], R28 ;  /* 0x0000001c0700d388 */ /* 0x0203e40000000800 */
[----:B-1----:R-:W-:-:S02]  /*0a50*/  SHF.R.U32.HI R7, RZ, 0x6, R14 ;  /* 0x00000006ff077819 */ /* 0x002fc4000001160e */
[----:B------:R-:W-:-:S04]  /*0a60*/  IADD3 R14, PT, PT, R23, 0xf00, RZ ;  /* 0x00000f00170e7810 */ /* 0x000fc80007ffe0ff */
[----:B------:R-:W-:Y:S01]  /*0a70*/  SHF.R.U32.HI R0, RZ, 0x6, R14 ;  /* 0x00000006ff007819 */ /* 0x000fe2000001160e */
[----:B------:R-:W-:-:S04]  /*0a80*/  IMAD R27, R20, 0x40, R7 ;  /* 0x00000040141b7824 */ /* 0x000fc800078e0207 */
[----:B0-----:R-:W-:Y:S01]  /*0a90*/  IMAD R17, R20, 0x40, R0 ;  /* 0x0000004014117824 */ /* 0x001fe200078e0200 */
[----:B------:R-:W-:-:S04]  /*0aa0*/  ISETP.GE.OR P3, PT, R27, UR8, P1 ;  /* 0x000000081b007c0c */ /* 0x000fc80008f66670 */
[----:B------:R-:W-:-:S09]  /*0ab0*/  ISETP.GE.OR P0, PT, R17, UR8, P1 ;  /* 0x0000000811007c0c */ /* 0x000fd20008f06670 */
[--C-:B------:R-:W-:Y:S01]  /*0ac0*/  @!P3 IMAD R27, R27, UR9, R26.reuse ;  /* 0x000000091b1bbc24 */ /* 0x100fe2000f8e021a */
[----:B------:R-:W0:Y:S03]  /*0ad0*/  @!P3 LDC.64 R14, c[0x0][0x380] ;  /* 0x0000e000ff0ebb82 */ /* 0x000e260000000a00 */
[----:B------:R-:W-:-:S05]  /*0ae0*/  @!P0 IMAD R26, R17, UR9, R26 ;  /* 0x00000009111a8c24 */ /* 0x000fca000f8e021a */
[----:B------:R-:W1:Y:S01]  /*0af0*/  @!P0 LDC.64 R16, c[0x0][0x380] ;  /* 0x0000e000ff108b82 */ /* 0x000e620000000a00 */
[----:B------:R-:W-:-:S05]  /*0b00*/  @!P4 IMAD R28, R11, 0x104, R22 ;  /* 0x000001040b1cc824 */ /* 0x000fca00078e0216 */
[----:B------:R3:W-:Y:S01]  /*0b10*/  @!P4 STS [R28], R29 ;  /* 0x0000001d1c00c388 */ /* 0x0007e20000000800 */
[----:B0-----:R-:W-:-:S05]  /*0b20*/  @!P3 IMAD.WIDE R14, R27, 0x4, R14 ;  /* 0x000000041b0eb825 */ /* 0x001fca00078e020e */
[----:B------:R0:W4:Y:S01]  /*0b30*/  @!P3 LDG.E R27, desc[UR6][R14.64] ;  /* 0x000000060e1bb981 */ /* 0x000122000c1e1900 */
[----:B-1----:R-:W-:-:S05]  /*0b40*/  @!P0 IMAD.WIDE R16, R26, 0x4, R16 ;  /* 0x000000041a108825 */ /* 0x002fca00078e0210 */
[----:B---3--:R1:W3:Y:S01]  /*0b50*/  @!P0 LDG.E R28, desc[UR6][R16.64] ;  /* 0x00000006101c8981 */ /* 0x0082e2000c1e1900 */
[----:B------:R-:W-:Y:S01]  /*0b60*/  LOP3.LUT R29, R23, 0x3f, RZ, 0xc0, !PT ;  /* 0x0000003f171d7812 */ /* 0x000fe200078ec0ff */
[--C-:B0-----:R-:W-:Y:S02]  /*0b70*/  @!P2 IMAD R14, R9, 0x104, R22.reuse ;  /* 0x00000104090ea824 */ /* 0x101fe400078e0216 */
[--C-:B------:R-:W-:Y:S01]  /*0b80*/  @!P3 IMAD R26, R7, 0x104, R22.reuse ;  /* 0x00000104071ab824 */ /* 0x100fe200078e0216 */
[----:B------:R-:W-:Y:S02]  /*0b90*/  IADD3 R23, PT, PT, R6, R24, RZ ;  /* 0x0000001806177210 */ /* 0x000fe40007ffe0ff */
[----:B-1----:R-:W-:Y:S01]  /*0ba0*/  LEA R16, R29, R22, 0x8 ;  /* 0x000000161d107211 */ /* 0x002fe200078e40ff */
[----:B------:R-:W-:Y:S01]  /*0bb0*/  @!P0 IMAD R22, R0, 0x104, R22 ;  /* 0x0000010400168824 */ /* 0x000fe200078e0216 */
[----:B------:R-:W-:Y:S01]  /*0bc0*/  ISETP.GE.AND P1, PT, R23, UR9, PT ;  /* 0x0000000917007c0c */ /* 0x000fe2000bf26270 */
[----:B------:R-:W-:-:S05]  /*0bd0*/  IMAD R20, R20, 0x40, R29 ;  /* 0x0000004014147824 */ /* 0x000fca00078e021d */
[----:B------:R-:W-:Y:S01]  /*0be0*/  ISETP.GE.OR P1, PT, R20, UR8, P1 ;  /* 0x0000000814007c0c */ /* 0x000fe20008f26670 */
[----:B------:R-:W-:-:S12]  /*0bf0*/  IMAD.IADD R17, R6, 0x1, R2 ;  /* 0x0000000106117824 */ /* 0x000fd800078e0202 */
[----:B------:R-:W-:Y:S02]  /*0c00*/  @!P1 IMAD R29, R24, 0x4, R16 ;  /* 0x00000004181d9824 */ /* 0x000fe400078e0210 */
[----:B------:R-:W-:Y:S02]  /*0c10*/  @!P1 IMAD R23, R23, UR8, R20 ;  /* 0x0000000817179c24 */ /* 0x000fe4000f8e0214 */
[C---:B------:R-:W-:Y:S01]  /*0c20*/  IMAD.IADD R24, R6.reuse, 0x1, R3 ;  /* 0x0000000106187824 */ /* 0x040fe200078e0203 */
[----:B--2---:R0:W-:Y:S01]  /*0c30*/  @!P2 STS [R14], R25 ;  /* 0x000000190e00a388 */ /* 0x0041e20000000800 */
[----:B------:R-:W-:Y:S01]  /*0c40*/  ISETP.GE.AND P2, PT, R17, UR9, PT ;  /* 0x0000000911007c0c */ /* 0x000fe2000bf46270 */
[----:B0-----:R-:W0:Y:S02]  /*0c50*/  @!P1 LDC.64 R14, c[0x0][0x388] ;  /* 0x0000e200ff0e9b82 */ /* 0x001e240000000a00 */
[----:B----4-:R1:W-:Y:S04]  /*0c60*/  @!P3 STS [R26], R27 ;  /* 0x0000001b1a00b388 */ /* 0x0103e80000000800 */
[----:B---3--:R2:W-:Y:S02]  /*0c70*/  @!P0 STS [R22], R28 ;  /* 0x0000001c16008388 */ /* 0x0085e40000000800 */
[----:B------:R-:W-:Y:S01]  /*0c80*/  BAR.SYNC.DEFER_BLOCKING 0x0 ;  /* 0x0000000000007b1d */ /* 0x000fe20000010000 */
[----:B-1----:R-:W-:-:S04]  /*0c90*/  IADD3 R26, PT, PT, R6, R21, RZ ;  /* 0x00000015061a7210 */ /* 0x002fc80007ffe0ff */
[----:B------:R-:W-:-:S04]  /*0ca0*/  ISETP.GE.AND P0, PT, R26, UR9, PT ;  /* 0x000000091a007c0c */ /* 0x000fc8000bf06270 */
[C---:B------:R-:W-:Y:S02]  /*0cb0*/  ISETP.GE.OR P0, PT, R20.reuse, UR8, P0 ;  /* 0x0000000814007c0c */ /* 0x040fe40008706670 */
[----:B------:R-:W-:Y:S01]  /*0cc0*/  ISETP.GE.OR P3, PT, R20, UR8, P2 ;  /* 0x0000000814007c0c */ /* 0x000fe20009766670 */
[----:B------:R-:W1:Y:S10]  /*0cd0*/  @!P1 LDS R29, [R29] ;  /* 0x000000001d1d9984 */ /* 0x000e740000000800 */
[----:B------:R-:W-:-:S02]  /*0ce0*/  @!P0 LEA R21, R21, R16, 0x2 ;  /* 0x0000001015158211 */ /* 0x000fc400078e10ff */
[----:B------:R-:W-:-:S04]  /*0cf0*/  @!P3 IMAD R2, R2, 0x4, R16 ;  /* 0x000000040202b824 */ /* 0x000fc800078e0210 */
[----:B------:R-:W3:Y:S01]  /*0d00*/  @!P0 LDS R21, [R21] ;  /* 0x0000000015158984 */ /* 0x000ee20000000800 */
[----:B0-----:R-:W-:Y:S01]  /*0d10*/  @!P1 IMAD.WIDE R14, R23, 0x4, R14 ;  /* 0x00000004170e9825 */ /* 0x001fe200078e020e */
[----:B------:R-:W-:Y:S01]  /*0d20*/  IADD3 R25, PT, PT, R6, R18, RZ ;  /* 0x0000001206197210 */ /* 0x000fe20007ffe0ff */
[----:B--2---:R-:W0:Y:S01]  /*0d30*/  @!P0 LDC.64 R22, c[0x0][0x388] ;  /* 0x0000e200ff168b82 */ /* 0x004e220000000a00 */
[----:B------:R-:W2:Y:S01]  /*0d40*/  @!P3 LDS R2, [R2] ;  /* 0x000000000202b984 */ /* 0x000ea20000000800 */
[----:B------:R-:W-:Y:S01]  /*0d50*/  ISETP.GE.AND P2, PT, R24, UR9, PT ;  /* 0x0000000918007c0c */ /* 0x000fe2000bf46270 */
[----:B------:R-:W-:-:S03]  /*0d60*/  @!P0 IMAD R27, R26, UR8, R20 ;  /* 0x000000081a1b8c24 */ /* 0x000fc6000f8e0214 */
[----:B------:R-:W-:Y:S01]  /*0d70*/  ISETP.GE.OR P2, PT, R20, UR8, P2 ;  /* 0x0000000814007c0c */ /* 0x000fe20009746670 */
[----:B------:R-:W-:Y:S01]  /*0d80*/  @!P3 IMAD R17, R17, UR8, R20 ;  /* 0x000000081111bc24 */ /* 0x000fe2000f8e0214 */
[----:B-1----:R1:W-:Y:S01]  /*0d90*/  @!P1 STG.E desc[UR6][R14.64], R29 ;  /* 0x0000001d0e009986 */ /* 0x0023e2000c101906 */
[----:B------:R-:W-:-:S04]  /*0da0*/  ISETP.GE.AND P1, PT, R25, UR9, PT ;  /* 0x0000000919007c0c */ /* 0x000fc8000bf26270 */
[----:B------:R-:W-:Y:S01]  /*0db0*/  ISETP.GE.OR P1, PT, R20, UR8, P1 ;  /* 0x0000000814007c0c */ /* 0x000fe20008f26670 */
[----:B-1----:R-:W1:Y:S01]  /*0dc0*/  @!P3 LDC.64 R14, c[0x0][0x388] ;  /* 0x0000e200ff0ebb82 */ /* 0x002e620000000a00 */
[----:B0-----:R-:W-:-:S11]  /*0dd0*/  @!P0 IMAD.WIDE R22, R27, 0x4, R22 ;  /* 0x000000041b168825 */ /* 0x001fd600078e0216 */
[----:B------:R-:W-:Y:S01]  /*0de0*/  @!P1 LEA R18, R18, R16, 0x2 ;  /* 0x0000001012129211 */ /* 0x000fe200078e10ff */
[----:B---3--:R0:W-:Y:S01]  /*0df0*/  @!P0 STG.E desc[UR6][R22.64], R21 ;  /* 0x0000001516008986 */ /* 0x0081e2000c101906 */
[----:B------:R-:W-:-:S04]  /*0e00*/  @!P2 IMAD R26, R3, 0x4, R16 ;  /* 0x00000004031aa824 */ /* 0x000fc800078e0210 */
[----:B------:R-:W3:Y:S04]  /*0e10*/  @!P1 LDS R18, [R18] ;  /* 0x0000000012129984 */ /* 0x000ee80000000800 */
[----:B------:R-:W4:Y:S01]  /*0e20*/  @!P2 LDS R23, [R26] ;  /* 0x000000001a17a984 */ /* 0x000f220000000800 */
[C---:B0-----:R-:W-:Y:S02]  /*0e30*/  IMAD.IADD R21, R6.reuse, 0x1, R4 ;  /* 0x0000000106157824 */ /* 0x041fe400078e0204 */
[----:B-1----:R-:W-:Y:S01]  /*0e40*/  @!P3 IMAD.WIDE R14, R17, 0x4, R14 ;  /* 0x00000004110eb825 */ /* 0x002fe200078e020e */
[----:B------:R-:W-:-:S04]  /*0e50*/  IADD3 R17, PT, PT, R6, R12, RZ ;  /* 0x0000000c06117210 */ /* 0x000fc80007ffe0ff */
[----:B--2---:R0:W-:Y:S01]  /*0e60*/  @!P3 STG.E desc[UR6][R14.64], R2 ;  /* 0x000000020e00b986 */ /* 0x0041e2000c101906 */
[----:B------:R-:W-:Y:S02]  /*0e70*/  ISETP.GE.AND P3, PT, R21, UR9, PT ;  /* 0x0000000915007c0c */ /* 0x000fe4000bf66270 */
[----:B------:R-:W-:Y:S02]  /*0e80*/  ISETP.GE.AND P4, PT, R17, UR9, PT ;  /* 0x0000000911007c0c */ /* 0x000fe4000bf86270 */
[----:B------:R-:W-:Y:S02]  /*0e90*/  ISETP.GE.OR P3, PT, R20, UR8, P3 ;  /* 0x0000000814007c0c */ /* 0x000fe40009f66670 */
[----:B------:R-:W-:Y:S01]  /*0ea0*/  IADD3 R22, PT, PT, R6, R19, RZ ;  /* 0x0000001306167210 */ /* 0x000fe20007ffe0ff */
[----:B0-----:R-:W0:Y:S01]  /*0eb0*/  @!P1 LDC.64 R2, c[0x0][0x388] ;  /* 0x0000e200ff029b82 */ /* 0x001e220000000a00 */
[----:B------:R-:W-:Y:S02]  /*0ec0*/  ISETP.GE.OR P4, PT, R20, UR8, P4 ;  /* 0x0000000814007c0c */ /* 0x000fe4000a786670 */
[----:B------:R-:W-:-:S05]  /*0ed0*/  ISETP.GE.AND P5, PT, R22, UR9, PT ;  /* 0x0000000916007c0c */ /* 0x000fca000bfa6270 */
[----:B------:R-:W1:Y:S01]  /*0ee0*/  @!P2 LDC.64 R14, c[0x0][0x388] ;  /* 0x0000e200ff0eab82 */ /* 0x000e620000000a00 */
[----:B------:R-:W-:Y:S01]  /*0ef0*/  ISETP.GE.OR P5, PT, R20, UR8, P5 ;  /* 0x0000000814007c0c */ /* 0x000fe2000afa6670 */
[----:B------:R-:W-:Y:S02]  /*0f00*/  @!P3 IMAD R27, R4, 0x4, R16 ;  /* 0x00000004041bb824 */ /* 0x000fe400078e0210 */
[----:B------:R-:W-:Y:S02]  /*0f10*/  @!P1 IMAD R25, R25, UR8, R20 ;  /* 0x0000000819199c24 */ /* 0x000fe4000f8e0214 */
[----:B------:R-:W-:Y:S02]  /*0f20*/  @!P4 LEA R4, R12, R16, 0x2 ;  /* 0x000000100c04c211 */ /* 0x000fe400078e10ff */
[----:B------:R-:W2:Y:S04]  /*0f30*/  @!P3 LDS R12, [R27] ;  /* 0x000000001b0cb984 */ /* 0x000ea80000000800 */
[----:B------:R-:W5:Y:S02]  /*0f40*/  @!P4 LDS R4, [R4] ;  /* 0x000000000404c984 */ /* 0x000f640000000800 */
[----:B------:R-:W-:-:S02]  /*0f50*/  @!P5 IMAD R28, R19, 0x4, R16 ;  /* 0x00000004131cd824 */ /* 0x000fc400078e0210 */
[----:B0-----:R-:W-:-:S03]  /*0f60*/  @!P1 IMAD.WIDE R2, R25, 0x4, R2 ;  /* 0x0000000419029825 */ /* 0x001fc600078e0202 */
[----:B------:R-:W0:Y:S01]  /*0f70*/  @!P5 LDS R26, [R28] ;  /* 0x000000001c1ad984 */ /* 0x000e220000000800 */
[----:B------:R-:W-:-:S03]  /*0f80*/  @!P2 IMAD R25, R24, UR8, R20 ;  /* 0x000000081819ac24 */ /* 0x000fc6000f8e0214 */
[----:B---3--:R3:W-:Y:S01]  /*0f90*/  @!P1 STG.E desc[UR6][R2.64], R18 ;  /* 0x0000001202009986 */ /* 0x0087e2000c101906 */
[----:B-1----:R-:W-:Y:S02]  /*0fa0*/  @!P2 IMAD.WIDE R24, R25, 0x4, R14 ;  /* 0x000000041918a825 */ /* 0x002fe400078e020e */
[----:B------:R-:W1:Y:S08]  /*0fb0*/  @!P5 LDC.64 R14, c[0x0][0x388] ;  /* 0x0000e200ff0edb82 */ /* 0x000e700000000a00 */
[----:B---3--:R-:W3:Y:S01]  /*0fc0*/  @!P3 LDC.64 R18, c[0x0][0x388] ;  /* 0x0000e200ff12bb82 */ /* 0x008ee20000000a00 */
[----:B----4-:R4:W-:Y:S07]  /*0fd0*/  @!P2 STG.E desc[UR6][R24.64], R23 ;  /* 0x000000171800a986 */ /* 0x0109ee000c101906 */
[----:B------:R-:W5:Y:S01]  /*0fe0*/  @!P4 LDC.64 R2, c[0x0][0x388] ;  /* 0x0000e200ff02cb82 */ /* 0x000f620000000a00 */
[C---:B----4-:R-:W-:Y:S01]  /*0ff0*/  IADD3 R23, PT, PT, R6.reuse, R13, RZ ;  /* 0x0000000d06177210 */ /* 0x050fe20007ffe0ff */
[----:B------:R-:W-:-:S03]  /*1000*/  IMAD.IADD R24, R6, 0x1, R8 ;  /* 0x0000000106187824 */ /* 0x000fc600078e0208 */
[----:B------:R-:W-:Y:S02]  /*1010*/  ISETP.GE.AND P0, PT, R23, UR9, PT ;  /* 0x0000000917007c0c */ /* 0x000fe4000bf06270 */
[----:B------:R-:W-:Y:S02]  /*1020*/  ISETP.GE.AND P1, PT, R24, UR9, PT ;  /* 0x0000000918007c0c */ /* 0x000fe4000bf26270 */
[C---:B------:R-:W-:Y:S02]  /*1030*/  ISETP.GE.OR P0, PT, R20.reuse, UR8, P0 ;  /* 0x0000000814007c0c */ /* 0x040fe40008706670 */
[----:B------:R-:W-:Y:S01]  /*1040*/  ISETP.GE.OR P1, PT, R20, UR8, P1 ;  /* 0x0000000814007c0c */ /* 0x000fe20008f26670 */
[--C-:B------:R-:W-:Y:S02]  /*1050*/  @!P3 IMAD R21, R21, UR8, R20.reuse ;  /* 0x000000081515bc24 */ /* 0x100fe4000f8e0214 */
[----:B------:R-:W-:Y:S02]  /*1060*/  @!P4 IMAD R17, R17, UR8, R20 ;  /* 0x000000081111cc24 */ /* 0x000fe4000f8e0214 */
[----:B---3--:R-:W-:-:S04]  /*1070*/  @!P3 IMAD.WIDE R18, R21, 0x4, R18 ;  /* 0x000000041512b825 */ /* 0x008fc800078e0212 */
[----:B------:R-:W-:Y:S01]  /*1080*/  @!P5 IMAD R21, R22, UR8, R20 ;  /* 0x000000081615dc24 */ /* 0x000fe2000f8e0214 */
[----:B--2---:R2:W-:Y:S01]  /*1090*/  @!P3 STG.E desc[UR6][R18.64], R12 ;  /* 0x0000000c1200b986 */ /* 0x0045e2000c101906 */
[----:B-----5:R-:W-:-:S04]  /*10a0*/  @!P4 IMAD.WIDE R2, R17, 0x4, R2 ;  /* 0x000000041102c825 */ /* 0x020fc800078e0202 */
[----:B-1----:R-:W-:Y:S01]  /*10b0*/  @!P5 IMAD.WIDE R14, R21, 0x4, R14 ;  /* 0x00000004150ed825 */ /* 0x002fe200078e020e */
[----:B------:R-:W-:-:S03]  /*10c0*/  @!P0 LEA R21, R13, R16, 0x2 ;  /* 0x000000100d158211 */ /* 0x000fc600078e10ff */
[----:B------:R-:W-:Y:S01]  /*10d0*/  @!P1 IMAD R22, R8, 0x4, R16 ;  /* 0x0000000408169824 */ /* 0x000fe200078e0210 */
[----:B--2---:R-:W1:Y:S01]  /*10e0*/  @!P0 LDC.64 R12, c[0x0][0x388] ;  /* 0x0000e200ff0c8b82 */ /* 0x004e620000000a00 */
[----:B------:R2:W-:Y:S04]  /*10f0*/  @!P4 STG.E desc[UR6][R2.64], R4 ;  /* 0x000000040200c986 */ /* 0x0005e8000c101906 */
[----:B------:R-:W3:Y:S01]  /*1100*/  @!P0 LDS R2, [R21] ;  /* 0x0000000015028984 */ /* 0x000ee20000000800 */
[----:B------:R-:W-:-:S03]  /*1110*/  IADD3 R8, PT, PT, R6, R11, RZ ;  /* 0x0000000b06087210 */ /* 0x000fc60007ffe0ff */
[----:B------:R-:W4:Y:S01]  /*1120*/  @!P1 LDS R19, [R22] ;  /* 0x0000000016139984 */ /* 0x000f220000000800 */
[C---:B------:R-:W-:Y:S01]  /*1130*/  IMAD.IADD R18, R6.reuse, 0x1, R9 ;  /* 0x0000000106127824 */ /* 0x040fe200078e0209 */
[C---:B--2---:R-:W-:Y:S01]  /*1140*/  IADD3 R3, PT, PT, R6.reuse, R10, RZ ;  /* 0x0000000a06037210 */ /* 0x044fe20007ffe0ff */
[C---:B------:R-:W-:Y:S01]  /*1150*/  IMAD.IADD R4, R6.reuse, 0x1, R5 ;  /* 0x0000000106047824 */ /* 0x040fe200078e0205 */
[----:B0-----:R0:W-:Y:S01]  /*1160*/  @!P5 STG.E desc[UR6][R14.64], R26 ;  /* 0x0000001a0e00d986 */ /* 0x0011e2000c101906 */
[----:B------:R-:W-:Y:S02]  /*1170*/  IADD3 R17, PT, PT, R6, R7, RZ ;  /* 0x0000000706117210 */ /* 0x000fe40007ffe0ff */
[----:B------:R-:W-:Y:S02]  /*1180*/  ISETP.GE.AND P4, PT, R3, UR9, PT ;  /* 0x0000000903007c0c */ /* 0x000fe4000bf86270 */
[----:B------:R-:W-:Y:S02]  /*1190*/  ISETP.GE.AND P5, PT, R4, UR9, PT ;  /* 0x0000000904007c0c */ /* 0x000fe4000bfa6270 */
[----:B------:R-:W-:-:S02]  /*11a0*/  ISETP.GE.AND P6, PT, R8, UR9, PT ;  /* 0x0000000908007c0c */ /* 0x000fc4000bfc6270 */
[----:B------:R-:W-:Y:S02]  /*11b0*/  ISETP.GE.AND P2, PT, R18, UR9, PT ;  /* 0x0000000912007c0c */ /* 0x000fe4000bf46270 */
[----:B------:R-:W-:Y:S01]  /*11c0*/  ISETP.GE.AND P3, PT, R17, UR9, PT ;  /* 0x0000000911007c0c */ /* 0x000fe2000bf66270 */
[----:B0-----:R-:W0:Y:S01]  /*11d0*/  @!P1 LDC.64 R14, c[0x0][0x388] ;  /* 0x0000e200ff0e9b82 */ /* 0x001e220000000a00 */
[C---:B------:R-:W-:Y:S02]  /*11e0*/  ISETP.GE.OR P4, PT, R20.reuse, UR8, P4 ;  /* 0x0000000814007c0c */ /* 0x040fe4000a786670 */
[C---:B------:R-:W-:Y:S02]  /*11f0*/  ISETP.GE.OR P5, PT, R20.reuse, UR8, P5 ;  /* 0x0000000814007c0c */ /* 0x040fe4000afa6670 */
[C---:B------:R-:W-:Y:S02]  /*1200*/  ISETP.GE.OR P6, PT, R20.reuse, UR8, P6 ;  /* 0x0000000814007c0c */ /* 0x040fe4000b7c6670 */
[----:B------:R-:W-:-:S02]  /*1210*/  ISETP.GE.OR P2, PT, R20, UR8, P2 ;  /* 0x0000000814007c0c */ /* 0x000fc40009746670 */
[----:B------:R-:W-:Y:S01]  /*1220*/  ISETP.GE.OR P3, PT, R20, UR8, P3 ;  /* 0x0000000814007c0c */ /* 0x000fe20009f66670 */
[----:B------:R-:W-:-:S04]  /*1230*/  @!P0 IMAD R23, R23, UR8, R20 ;  /* 0x0000000817178c24 */ /* 0x000fc8000f8e0214 */
[----:B-1----:R-:W-:Y:S02]  /*1240*/  @!P0 IMAD.WIDE R12, R23, 0x4, R12 ;  /* 0x00000004170c8825 */ /* 0x002fe400078e020c */
[-C--:B------:R-:W-:Y:S02]  /*1250*/  @!P5 LEA R21, R5, R16.reuse, 0x2 ;  /* 0x000000100515d211 */ /* 0x080fe400078e10ff */
[----:B------:R-:W-:Y:S01]  /*1260*/  @!P1 IMAD R23, R24, UR8, R20 ;  /* 0x0000000818179c24 */ /* 0x000fe2000f8e0214 */
[----:B------:R-:W1:Y:S01]  /*1270*/  @!P6 LDC.64 R26, c[0x0][0x388] ;  /* 0x0000e200ff1aeb82 */ /* 0x000e620000000a00 */
[--C-:B------:R-:W-:Y:S01]  /*1280*/  @!P4 IMAD R24, R10, 0x4, R16.reuse ;  /* 0x000000040a18c824 */ /* 0x100fe200078e0210 */
[----:B------:R-:W-:Y:S01]  /*1290*/  @!P2 LEA R28, R9, R16, 0x2 ;  /* 0x00000010091ca211 */ /* 0x000fe200078e10ff */
[--C-:B------:R-:W-:Y:S01]  /*12a0*/  @!P6 IMAD R25, R11, 0x4, R16.reuse ;  /* 0x000000040b19e824 */ /* 0x100fe200078e0210 */
[----:B------:R-:W-:Y:S01]  /*12b0*/  @!P5 LDS R21, [R21] ;  /* 0x000000001515d984 */ /* 0x000fe20000000800 */
[----:B------:R-:W-:-:S03]  /*12c0*/  @!P3 IMAD R5, R7, 0x4, R16 ;  /* 0x000000040705b824 */ /* 0x000fc600078e0210 */
[----:B------:R-:W2:Y:S01]  /*12d0*/  @!P4 LDS R24, [R24] ;  /* 0x000000001818c984 */ /* 0x000ea20000000800 */
[----:B0-----:R-:W-:Y:S01]  /*12e0*/  @!P1 IMAD.WIDE R22, R23, 0x4, R14 ;  /* 0x0000000417169825 */ /* 0x001fe200078e020e */
[----:B------:R-:W0:Y:S02]  /*12f0*/  @!P4 LDC.64 R10, c[0x0][0x388] ;  /* 0x0000e200ff0acb82 */ /* 0x000e240000000a00 */
[----:B------:R-:W5:Y:S04]  /*1300*/  @!P6 LDS R9, [R25] ;  /* 0x000000001909e984 */ /* 0x000f680000000800 */
[----:B------:R-:W5:Y:S02]  /*1310*/  @!P2 LDS R7, [R28] ;  /* 0x000000001c07a984 */ /* 0x000f640000000800 */
[----:B------:R-:W1:Y:S02]  /*1320*/  @!P5 LDC.64 R14, c[0x0][0x388] ;  /* 0x0000e200ff0edb82 */ /* 0x000e640000000a00 */
[----:B------:R-:W5:Y:S04]  /*1330*/  @!P3 LDS R5, [R5] ;  /* 0x000000000505b984 */ /* 0x000f680000000800 */
[----:B---3--:R3:W-:Y:S04]  /*1340*/  @!P0 STG.E desc[UR6][R12.64], R2 ;  /* 0x000000020c008986 */ /* 0x0087e8000c101906 */
[----:B----4-:R4:W-:Y:S01]  /*1350*/  @!P1 STG.E desc[UR6][R22.64], R19 ;  /* 0x0000001316009986 */ /* 0x0109e2000c101906 */
[----:B---3--:R-:W3:Y:S08]  /*1360*/  @!P3 LDC.64 R12, c[0x0][0x388] ;  /* 0x0000e200ff0cbb82 */ /* 0x008ef00000000a00 */
[----:B----4-:R-:W4:Y:S01]  /*1370*/  @!P2 LDC.64 R22, c[0x0][0x388] ;  /* 0x0000e200ff16ab82 */ /* 0x010f220000000a00 */
[----:B------:R-:W-:Y:S01]  /*1380*/  @!P4 IMAD R25, R3, UR8, R20 ;  /* 0x000000080319cc24 */ /* 0x000fe2000f8e0214 */
[----:B------:R-:W-:-:S04]  /*1390*/  IADD3 R3, PT, PT, R6, R0, RZ ;  /* 0x0000000006037210 */ /* 0x000fc80007ffe0ff */
[----:B------:R-:W-:Y:S01]  /*13a0*/  ISETP.GE.AND P0, PT, R3, UR9, PT ;  /* 0x0000000903007c0c */ /* 0x000fe2000bf06270 */
[----:B------:R-:W-:Y:S02]  /*13b0*/  @!P5 IMAD R29, R4, UR8, R20 ;  /* 0x00000008041ddc24 */ /* 0x000fe4000f8e0214 */
[----:B0-----:R-:W-:Y:S01]  /*13c0*/  @!P4 IMAD.WIDE R10, R25, 0x4, R10 ;  /* 0x00000004190ac825 */ /* 0x001fe200078e020a */
[----:B------:R-:W-:-:S03]  /*13d0*/  ISETP.GE.OR P0, PT, R20, UR8, P0 ;  /* 0x0000000814007c0c */ /* 0x000fc60008706670 */
[--C-:B------:R-:W-:Y:S02]  /*13e0*/  @!P6 IMAD R25, R8, UR8, R20.reuse ;  /* 0x000000080819ec24 */ /* 0x100fe4000f8e0214 */
[--C-:B------:R-:W-:Y:S02]  /*13f0*/  @!P2 IMAD R19, R18, UR8, R20.reuse ;  /* 0x000000081213ac24 */ /* 0x100fe4000f8e0214 */
[----:B------:R-:W-:Y:S02]  /*1400*/  @!P3 IMAD R17, R17, UR8, R20 ;  /* 0x000000081111bc24 */ /* 0x000fe4000f8e0214 */
[----:B-1----:R-:W-:Y:S01]  /*1410*/  @!P5 IMAD.WIDE R14, R29, 0x4, R14 ;  /* 0x000000041d0ed825 */ /* 0x002fe200078e020e */
[----:B--2---:R0:W-:Y:S03]  /*1420*/  @!P4 STG.E desc[UR6][R10.64], R24 ;  /* 0x000000180a00c986 */ /* 0x0041e6000c101906 */
[----:B------:R-:W-:Y:S01]  /*1430*/  @!P6 IMAD.WIDE R26, R25, 0x4, R26 ;  /* 0x00000004191ae825 */ /* 0x000fe200078e021a */
[----:B------:R0:W-:Y:S03]  /*1440*/  @!P5 STG.E desc[UR6][R14.64], R21 ;  /* 0x000000150e00d986 */ /* 0x0001e6000c101906 */
[----:B----4-:R-:W-:Y:S01]  /*1450*/  @!P2 IMAD.WIDE R22, R19, 0x4, R22 ;  /* 0x000000041316a825 */ /* 0x010fe200078e0216 */
[----:B-----5:R0:W-:Y:S03]  /*1460*/  @!P6 STG.E desc[UR6][R26.64], R9 ;  /* 0x000000091a00e986 */ /* 0x0201e6000c101906 */
[----:B---3--:R-:W-:Y:S01]  /*1470*/  @!P3 IMAD.WIDE R12, R17, 0x4, R12 ;  /* 0x00000004110cb825 */ /* 0x008fe200078e020c */
[----:B------:R0:W-:Y:S04]  /*1480*/  @!P2 STG.E desc[UR6][R22.64], R7 ;  /* 0x000000071600a986 */ /* 0x0001e8000c101906 */
[----:B------:R0:W-:Y:S01]  /*1490*/  @!P3 STG.E desc[UR6][R12.64], R5 ;  /* 0x000000050c00b986 */ /* 0x0001e2000c101906 */
[----:B------:R-:W-:Y:S05]  /*14a0*/  @P0 EXIT ;  /* 0x000000000000094d */ /* 0x000fea0003800000 */
[----:B------:R-:W-:Y:S01]  /*14b0*/  LEA R0, R0, R16, 0x2 ;  /* 0x0000001000007211 */ /* 0x000fe200078e10ff */
[----:B0-----:R-:W0:Y:S01]  /*14c0*/  LDC.64 R4, c[0x0][0x388] ;  /* 0x0000e200ff047b82 */ /* 0x001e220000000a00 */
[----:B------:R-:W-:-:S03]  /*14d0*/  IMAD R3, R3, UR8, R20 ;  /* 0x0000000803037c24 */ /* 0x000fc6000f8e0214 */
[----:B------:R-:W1:Y:S01]  /*14e0*/  LDS R7, [R0] ;  /* 0x0000000000077984 */ /* 0x000e620000000800 */
[----:B0-----:R-:W-:-:S05]  /*14f0*/  IMAD.WIDE R2, R3, 0x4, R4 ;  /* 0x0000000403027825 */ /* 0x001fca00078e0204 */
[----:B-1----:R-:W-:Y:S01]  /*1500*/  STG.E desc[UR6][R2.64], R7 ;  /* 0x0000000702007986 */ /* 0x002fe2000c101906 */
[----:B------:R-:W-:Y:S05]  /*1510*/  EXIT ;  /* 0x000000000000794d */ /* 0x000fea0003800000 */
.L_x_0:
[----:B------:R-:W-:-:S00]  /*1520*/  BRA `(.L_x_0) ;  /* 0xfffffffc00fc7947 */ /* 0x000fc0000383ffff */
[----:B------:R-:W-:-:S00]  /*1530*/  NOP ;  /* 0x0000000000007918 */ /* 0x000fc00000000000 */
        /* <DEDUP_REMOVED lines=12> */
.L_x_6:


//--------------------- .text._Z31transpose_tiling_swizzle_kernelILi16EEvPKfPfii --------------------------
	.section	.text._Z31transpose_tiling_swizzle_kernelILi16EEvPKfPfii,"ax",@progbits
	.align	128
        .global         _Z31transpose_tiling_swizzle_kernelILi16EEvPKfPfii
        .type           _Z31transpose_tiling_swizzle_kernelILi16EEvPKfPfii,@function
        .size           _Z31transpose_tiling_swizzle_kernelILi16EEvPKfPfii,(.L_x_7 - _Z31transpose_tiling_swizzle_kernelILi16EEvPKfPfii)
        .other          _Z31transpose_tiling_swizzle_kernelILi16EEvPKfPfii,@"STO_CUDA_ENTRY STV_DEFAULT"
_Z31transpose_tiling_swizzle_kernelILi16EEvPKfPfii:
.text._Z31transpose_tiling_swizzle_kernelILi16EEvPKfPfii:
[----:B------:R-:W-:Y:S01]  /*0000*/  LDC R1, c[0x0][0x37c] ;  /* 0x0000df00ff017b82 */ /* 0x000fe20000000800 */
[----:B------:R-:W0:Y:S01]  /*0010*/  S2R R7, SR_CTAID.X ;  /* 0x0000000000077919 */ /* 0x000e220000002500 */
[----:B------:R-:W1:Y:S01]  /*0020*/  LDCU.64 UR8, c[0x0][0x390] ;  /* 0x00007200ff0877ac */ /* 0x000e620008000a00 */
[----:B------:R-:W0:Y:S01]  /*0030*/  S2R R6, SR_TID.X ;  /* 0x0000000000067919 */ /* 0x000e220000002100 */
[----:B------:R-:W2:Y:S01]  /*0040*/  LDCU.64 UR6, c[0x0][0x358] ;  /* 0x00006b00ff0677ac */ /* 0x000ea20008000a00 */
[----:B------:R-:W3:Y:S01]  /*0050*/  S2R R4, SR_CTAID.Y ;  /* 0x0000000000047919 */ /* 0x000ee20000002600 */
[----:B------:R-:W3:Y:S01]  /*0060*/  S2R R9, SR_TID.Y ;  /* 0x0000000000097919 */ /* 0x000ee20000002200 */
[----:B0-----:R-:W-:-:S05]  /*0070*/  IMAD R0, R7, 0x10, R6 ;  /* 0x0000001007007824 */ /* 0x001fca00078e0206 */
[----:B-1----:R-:W-:Y:S01]  /*0080*/  ISETP.GE.AND P0, PT, R0, UR9, PT ;  /* 0x0000000900007c0c */ /* 0x002fe2000bf06270 */
[----:B---3--:R-:W-:-:S05]  /*0090*/  IMAD R5, R4, 0x10, R9 ;  /* 0x0000001004057824 */ /* 0x008fca00078e0209 */
[----:B------:R-:W-:-:S13]  /*00a0*/  ISETP.GE.OR P0, PT, R5, UR8, P0 ;  /* 0x0000000805007c0c */ /* 0x000fda0008706670 */
[----:B------:R-:W0:Y:S01]  /*00b0*/  @!P0 LDC.64 R2, c[0x0][0x380] ;  /* 0x0000e000ff028b82 */ /* 0x000e220000000a00 */
[----:B------:R-:W-:-:S04]  /*00c0*/  @!P0 IMAD R5, R5, UR9, R0 ;  /* 0x0000000905058c24 */ /* 0x000fc8000f8e0200 */
[----:B0-----:R-:W-:-:S06]  /*00d0*/  @!P0 IMAD.WIDE R2, R5, 0x4, R2 ;  /* 0x0000000405028825 */ /* 0x001fcc00078e0202 */
[----:B--2---:R-:W2:Y:S01]  /*00e0*/  @!P0 LDG.E R2, desc[UR6][R2.64] ;  /* 0x0000000602028981 */ /* 0x004ea2000c1e1900 */
[----:B------:R-:W-:Y:S01]  /*00f0*/  @!P0 MOV R0, 0x400 ;  /* 0x0000040000008802 */ /* 0x000fe20000000f00 */
[----:B------:R-:W-:Y:S01]  /*0100*/  IMAD R7, R7, 0x10, R9 ;  /* 0x0000001007077824 */ /* 0x000fe200078e0209 */
[----:B------:R-:W-:Y:S01]  /*0110*/  LEA R4, R4, R6, 0x4 ;  /* 0x0000000604047211 */ /* 0x000fe200078e20ff */
[----:B------:R-:W0:Y:S03]  /*0120*/  @!P0 S2R R5, SR_CgaCtaId ;  /* 0x0000000000058919 */ /* 0x000e260000008800 */
[----:B------:R-:W-:-:S04]  /*0130*/  ISETP.GE.AND P1, PT, R4, UR8, PT ;  /* 0x0000000804007c0c */ /* 0x000fc8000bf26270 */
[----:B------:R-:W-:Y:S02]  /*0140*/  ISETP.GE.OR P1, PT, R7, UR9, P1 ;  /* 0x0000000907007c0c */ /* 0x000fe40008f26670 */
[----:B0-----:R-:W-:-:S04]  /*0150*/  @!P0 LEA R0, R5, R0, 0x18 ;  /* 0x0000000005008211 */ /* 0x001fc800078ec0ff */
[----:B------:R-:W-:Y:S02]  /*0160*/  @!P0 LEA R5, R9, R0, 0x6 ;  /* 0x0000000009058211 */ /* 0x000fe400078e30ff */
[----:B------:R-:W-:-:S05]  /*0170*/  LOP3.LUT R0, R6, R9, RZ, 0x3c, !PT ;  /* 0x0000000906007212 */ /* 0x000fca00078e3cff */
[----:B------:R-:W-:-:S05]  /*0180*/  @!P0 IMAD R5, R0, 0x4, R5 ;  /* 0x0000000400058824 */ /* 0x000fca00078e0205 */
[----:B--2---:R0:W-:Y:S01]  /*0190*/  @!P0 STS [R5], R2 ;  /* 0x0000000205008388 */ /* 0x0041e20000000800 */
[----:B------:R-:W-:Y:S06]  /*01a0*/  BAR.SYNC.DEFER_BLOCKING 0x0 ;  /* 0x0000000000007b1d */ /* 0x000fec0000010000 */
[----:B------:R-:W-:Y:S05]  /*01b0*/  @P1 EXIT ;  /* 0x000000000000194d */ /* 0x000fea0003800000 */
[----:B------:R-:W1:Y:S01]  /*01c0*/  S2UR UR5, SR_CgaCtaId ;  /* 0x00000000000579c3 */ /* 0x000e620000008800 */
[----:B------:R-:W-:Y:S01]  /*01d0*/  UMOV UR4, 0x400 ;  /* 0x0000040000047882 */ /* 0x000fe20000000000 */
[----:B------:R-:W-:Y:S01]  /*01e0*/  IMAD R7, R7, UR8, R4 ;  /* 0x0000000807077c24 */ /* 0x000fe2000f8e0204 */
[----:B-1----:R-:W-:-:S06]  /*01f0*/  ULEA UR4, UR5, UR4, 0x18 ;  /* 0x0000000405047291 */ /* 0x002fcc000f8ec0ff */
[----:B------:R-:W-:-:S04]  /*0200*/  LEA R3, R6, UR4, 0x6 ;  /* 0x0000000406037c11 */ /* 0x000fc8000f8e30ff */
[----:B------:R-:W-:Y:S02]  /*0210*/  LEA R0, R0, R3, 0x2 ;  /* 0x0000000300007211 */ /* 0x000fe400078e10ff */
[----:B0-----:R-:W0:Y:S03]  /*0220*/  LDC.64 R2, c[0x0][0x388] ;  /* 0x0000e200ff027b82 */ /* 0x001e260000000a00 */
[----:B------:R-:W1:Y:S01]  /*0230*/  LDS R5, [R0] ;  /* 0x0000000000057984 */ /* 0x000e620000000800 */
[----:B0-----:R-:W-:-:S05]  /*0240*/  IMAD.WIDE R2, R7, 0x4, R2 ;  /* 0x0000000407027825 */ /* 0x001fca00078e0202 */
[----:B-1----:R-:W-:Y:S01]  /*0250*/  STG.E desc[UR6][R2.64], R5 ;  /* 0x0000000502007986 */ /* 0x002fe2000c101906 */
[----:B------:R-:W-:Y:S05]  /*0260*/  EXIT ;  /* 0x000000000000794d */ /* 0x000fea0003800000 */
.L_x_1:
        /* <DEDUP_REMOVED lines=9> */
.L_x_7:


//--------------------- .text._Z40transpose_tiling_no_bank_conflict_kernelILi32EEvPKfPfii --------------------------
	.section	.text._Z40transpose_tiling_no_bank_conflict_kernelILi32EEvPKfPfii,"ax",@progbits
	.align	128
        .global         _Z40transpose_tiling_no_bank_conflict_kernelILi32EEvPKfPfii
        .type           _Z40transpose_tiling_no_bank_conflict_kernelILi32EEvPKfPfii,@function
        .size           _Z40transpose_tiling_no_bank_conflict_kernelILi32EEvPKfPfii,(.L_x_8 - _Z40transpose_tiling_no_bank_conflict_kernelILi32EEvPKfPfii)
        .other          _Z40transpose_tiling_no_bank_conflict_kernelILi32EEvPKfPfii,@"STO_CUDA_ENTRY STV_DEFAULT"
_Z40transpose_tiling_no_bank_conflict_kernelILi32EEvPKfPfii:
.text._Z40transpose_tiling_no_bank_conflict_kernelILi32EEvPKfPfii:
[----:B------:R-:W-:Y:S01]  /*0000*/  LDC R1, c[0x0][0x37c] ;  /* 0x0000df00ff017b82 */ /* 0x000fe20000000800 */
[----:B------:R-:W0:Y:S01]  /*0010*/  S2R R7, SR_CTAID.X ;  /* 0x0000000000077919 */ /* 0x000e220000002500 */
[----:B------:R-:W1:Y:S01]  /*0020*/  LDCU.64 UR6, c[0x0][0x390] ;  /* 0x00007200ff0677ac */ /* 0x000e620008000a00 */
[----:B------:R-:W0:Y:S01]  /*0030*/  S2R R6, SR_TID.X ;  /* 0x0000000000067919 */ /* 0x000e220000002100 */
[----:B------:R-:W2:Y:S01]  /*0040*/  LDCU.64 UR4, c[0x0][0x358] ;  /* 0x00006b00ff0477ac */ /* 0x000ea20008000a00 */
[----:B------:R-:W3:Y:S01]  /*0050*/  S2R R8, SR_TID.Y ;  /* 0x0000000000087919 */ /* 0x000ee20000002200 */
[----:B------:R-:W3:Y:S01]  /*0060*/  S2R R9, SR_CTAID.Y ;  /* 0x0000000000097919 */ /* 0x000ee20000002600 */
        /* <DEDUP_REMOVED lines=14> */
[----:B0-----:R-:W-:-:S05]  /*0150*/  @!P0 LEA R0, R5, R0, 0x18 ;  /* 0x0000000005008211 */ /* 0x001fca00078ec0ff */
[----:B------:R-:W-:-:S05]  /*0160*/  @!P0 IMAD R0, R8, 0x84, R0 ;  /* 0x0000008408008824 */ /* 0x000fca00078e0200 */
[----:B------:R-:W-:-:S05]  /*0170*/  @!P0 LEA R5, R6, R0, 0x2 ;  /* 0x0000000006058211 */ /* 0x000fca00078e10ff */
[----:B--2---:R0:W-:Y:S01]  /*0180*/  @!P0 STS [R5], R2 ;  /* 0x0000000205008388 */ /* 0x0041e20000000800 */
[----:B------:R-:W-:Y:S06]  /*0190*/  BAR.SYNC.DEFER_BLOCKING 0x0 ;  /* 0x0000000000007b1d */ /* 0x000fec0000010000 */
[----:B------:R-:W-:Y:S05]  /*01a0*/  @P1 EXIT ;  /* 0x000000000000194d */ /* 0x000fea0003800000 */
[----:B------:R-:W1:Y:S01]  /*01b0*/  S2R R3, SR_CgaCtaId ;  /* 0x0000000000037919 */ /* 0x000e620000008800 */
[----:B------:R-:W-:Y:S01]  /*01c0*/  MOV R0, 0x400 ;  /* 0x0000040000007802 */ /* 0x000fe20000000f00 */
[----:B------:R-:W-:-:S03]  /*01d0*/  IMAD R7, R7, UR6, R4 ;  /* 0x0000000607077c24 */ /* 0x000fc6000f8e0204 */
[----:B-1----:R-:W-:-:S05]  /*01e0*/  LEA R3, R3, R0, 0x18 ;  /* 0x0000000003037211 */ /* 0x002fca00078ec0ff */
[----:B------:R-:W-:Y:S02]  /*01f0*/  IMAD R0, R6, 0x84, R3 ;  /* 0x0000008406007824 */ /* 0x000fe400078e0203 */
[----:B0-----:R-:W0:Y:S02]  /*0200*/  LDC.64 R2, c[0x0][0x388] ;  /* 0x0000e200ff027b82 */ /* 0x001e240000000a00 */
[----:B------:R-:W-:-:S05]  /*0210*/  IMAD R0, R8, 0x4, R0 ;  /* 0x0000000408007824 */ /* 0x000fca00078e0200 */
[----:B------:R-:W1:Y:S01]  /*0220*/  LDS R5, [R0] ;  /* 0x0000000000057984 */ /* 0x000e620000000800 */
[----:B0-----:R-:W-:-:S05]  /*0230*/  IMAD.WIDE R2, R7, 0x4, R2 ;  /* 0x0000000407027825 */ /* 0x001fca00078e0202 */
[----:B-1----:R-:W-:Y:S01]  /*0240*/  STG.E desc[UR4][R2.64], R5 ;  /* 0x0000000502007986 */ /* 0x002fe2000c101904 */
[----:B------:R-:W-:Y:S05]  /*0250*/  EXIT ;  /* 0x000000000000794d */ /* 0x000fea0003800000 */
.L_x_2:
        /* <DEDUP_REMOVED lines=10> */
.L_x_8:


//--------------------- .text._Z23transpose_tiling_kernelILi32EEvPKfPfii --------------------------
	.section	.text._Z23transpose_tiling_kernelILi32EEvPKfPfii,"ax",@progbits
	.align	128
        .global         _Z23transpose_tiling_kernelILi32EEvPKfPfii
        .type           _Z23transpose_tiling_kernelILi32EEvPKfPfii,@function
        .size           _Z23transpose_tiling_kernelILi32EEvPKfPfii,(.L_x_9 - _Z23transpose_tiling_kernelILi32EEvPKfPfii)
        .other          _Z23transpose_tiling_kernelILi32EEvPKfPfii,@"STO_CUDA_ENTRY STV_DEFAULT"
_Z23transpose_tiling_kernelILi32EEvPKfPfii:
.text._Z23transpose_tiling_kernelILi32EEvPKfPfii:
        /* <DEDUP_REMOVED lines=22> */
[----:B------:R-:W-:-:S05]  /*0160*/  @!P0 LEA R0, R8, R0, 0x7 ;  /* 0x0000000008008211 */ /* 0x000fca00078e38ff */
[----:B------:R-:W-:-:S05]  /*0170*/  @!P0 IMAD R5, R6, 0x4, R0 ;  /* 0x0000000406058824 */ /* 0x000fca00078e0200 */
[----:B--2---:R0:W-:Y:S01]  /*0180*/  @!P0 STS [R5], R2 ;  /* 0x0000000205008388 */ /* 0x0041e20000000800 */
[----:B------:R-:W-:Y:S06]  /*0190*/  BAR.SYNC.DEFER_BLOCKING 0x0 ;  /* 0x0000000000007b1d */ /* 0x000fec0000010000 */
[----:B------:R-:W-:Y:S05]  /*01a0*/  @P1 EXIT ;  /* 0x000000000000194d */ /* 0x000fea0003800000 */
[----:B------:R-:W1:Y:S01]  /*01b0*/  S2UR UR5, SR_CgaCtaId ;  /* 0x00000000000579c3 */ /* 0x000e620000008800 */
[----:B------:R-:W-:Y:S01]  /*01c0*/  UMOV UR4, 0x400 ;  /* 0x0000040000047882 */ /* 0x000fe20000000000 */
[----:B------:R-:W-:-:S06]  /*01d0*/  IMAD R7, R7, UR8, R4 ;  /* 0x0000000807077c24 */ /* 0x000fcc000f8e0204 */
[----:B0-----:R-:W0:Y:S01]  /*01e0*/  LDC.64 R2, c[0x0][0x388] ;  /* 0x0000e200ff027b82 */ /* 0x001e220000000a00 */
[----:B-1----:R-:W-:-:S06]  /*01f0*/  ULEA UR4, UR5, UR4, 0x18 ;  /* 0x0000000405047291 */ /* 0x002fcc000f8ec0ff */
[----:B------:R-:W-:Y:S01]  /*0200*/  LEA R0, R6, UR4, 0x7 ;  /* 0x0000000406007c11 */ /* 0x000fe2000f8e38ff */
[----:B0-----:R-:W-:-:S03]  /*0210*/  IMAD.WIDE R2, R7, 0x4, R2 ;  /* 0x0000000407027825 */ /* 0x001fc600078e0202 */
[----:B------:R-:W-:-:S05]  /*0220*/  LEA R0, R8, R0, 0x2 ;  /* 0x0000000008007211 */ /* 0x000fca00078e10ff */
[----:B------:R-:W0:Y:S04]  /*0230*/  LDS R5, [R0] ;  /* 0x0000000000057984 */ /* 0x000e280000000800 */
[----:B0-----:R-:W-:Y:S01]  /*0240*/  STG.E desc[UR6][R2.64], R5 ;  /* 0x0000000502007986 */ /* 0x001fe2000c101906 */
[----:B------:R-:W-:Y:S05]  /*0250*/  EXIT ;  /* 0x000000000000794d */ /* 0x000fea0003800000 */
.L_x_3:
        /* <DEDUP_REMOVED lines=10> */
.L_x_9:


//--------------------- .text._Z26transpose_coalesced_kernelPKfPfii --------------------------
	.section	.text._Z26transpose_coalesced_kernelPKfPfii,"ax",@progbits
	.align	128
        .global         _Z26transpose_coalesced_kernelPKfPfii
        .type           _Z26transpose_coalesced_kernelPKfPfii,@function
        .size           _Z26transpose_coalesced_kernelPKfPfii,(.L_x_10 - _Z26transpose_coalesced_kernelPKfPfii)
        .other          _Z26transpose_coalesced_kernelPKfPfii,@"STO_CUDA_ENTRY STV_DEFAULT"
_Z26transpose_coalesced_kernelPKfPfii:
.text._Z26transpose_coalesced_kernelPKfPfii:
[----:B------:R-:W-:Y:S01]  /*0000*/  LDC R1, c[0x0][0x37c] ;  /* 0x0000df00ff017b82 */ /* 0x000fe20000000800 */
[----:B------:R-:W0:Y:S07]  /*0010*/  S2R R7, SR_TID.Y ;  /* 0x0000000000077919 */ /* 0x000e2e0000002200 */
[----:B------:R-:W1:Y:S01]  /*0020*/  LDC R4, c[0x0][0x360] ;  /* 0x0000d800ff047b82 */ /* 0x000e620000000800 */
[----:B------:R-:W1:Y:S07]  /*0030*/  S2R R5, SR_TID.X ;  /* 0x0000000000057919 */ /* 0x000e6e0000002100 */
[----:B------:R-:W0:Y:S08]  /*0040*/  S2UR UR5, SR_CTAID.Y ;  /* 0x00000000000579c3 */ /* 0x000e300000002600 */
[----:B------:R-:W0:Y:S08]  /*0050*/  LDC R0, c[0x0][0x364] ;  /* 0x0000d900ff007b82 */ /* 0x000e300000000800 */
[----:B------:R-:W1:Y:S08]  /*0060*/  S2UR UR4, SR_CTAID.X ;  /* 0x00000000000479c3 */ /* 0x000e700000002500 */
[----:B------:R-:W2:Y:S08]  /*0070*/  LDC.64 R2, c[0x0][0x390] ;  /* 0x0000e400ff027b82 */ /* 0x000eb00000000a00 */
[----:B------:R-:W3:Y:S01]  /*0080*/  LDC.64 R8, c[0x0][0x380] ;  /* 0x0000e000ff087b82 */ /* 0x000ee20000000a00 */
[----:B0-----:R-:W-:-:S05]  /*0090*/  IMAD R0, R0, UR5, R7 ;  /* 0x0000000500007c24 */ /* 0x001fca000f8e0207 */
[----:B------:R-:W-:Y:S01]  /*00a0*/  SHF.L.U32 R19, R0, 0x2, RZ ;  /* 0x0000000200137819 */ /* 0x000fe200000006ff */
[----:B-1----:R-:W-:Y:S01]  /*00b0*/  IMAD R0, R4, UR4, R5 ;  /* 0x0000000404007c24 */ /* 0x002fe2000f8e0205 */
[----:B------:R-:W0:Y:S01]  /*00c0*/  LDCU.64 UR4, c[0x0][0x358] ;  /* 0x00006b00ff0477ac */ /* 0x000e220008000a00 */
[----:B------:R-:W1:Y:S02]  /*00d0*/  LDC.64 R16, c[0x0][0x388] ;  /* 0x0000e200ff107b82 */ /* 0x000e640000000a00 */
[----:B--2---:R-:W-:-:S04]  /*00e0*/  IMAD R5, R19, R3, R0 ;  /* 0x0000000313057224 */ /* 0x004fc800078e0200 */
[----:B---3--:R-:W-:-:S05]  /*00f0*/  IMAD.WIDE R8, R5, 0x4, R8 ;  /* 0x0000000405087825 */ /* 0x008fca00078e0208 */
[----:B0-----:R-:W2:Y:S01]  /*0100*/  LDG.E R4, desc[UR4][R8.64] ;  /* 0x0000000408047981 */ /* 0x001ea2000c1e1900 */
[----:B------:R-:W-:-:S05]  /*0110*/  IMAD.WIDE R10, R3, 0x4, R8 ;  /* 0x00000004030a7825 */ /* 0x000fca00078e0208 */
[----:B------:R-:W2:Y:S01]  /*0120*/  LDG.E R5, desc[UR4][R10.64] ;  /* 0x000000040a057981 */ /* 0x000ea2000c1e1900 */
[----:B------:R-:W-:-:S05]  /*0130*/  IMAD.WIDE R12, R3, 0x4, R10 ;  /* 0x00000004030c7825 */ /* 0x000fca00078e020a */
[----:B------:R-:W2:Y:S01]  /*0140*/  LDG.E R6, desc[UR4][R12.64] ;  /* 0x000000040c067981 */ /* 0x000ea2000c1e1900 */
[----:B------:R-:W-:-:S05]  /*0150*/  IMAD.WIDE R14, R3, 0x4, R12 ;  /* 0x00000004030e7825 */ /* 0x000fca00078e020c */
[----:B------:R-:W2:Y:S01]  /*0160*/  LDG.E R7, desc[UR4][R14.64] ;  /* 0x000000040e077981 */ /* 0x000ea2000c1e1900 */
[----:B------:R-:W-:-:S04]  /*0170*/  IMAD R3, R0, R2, R19 ;  /* 0x0000000200037224 */ /* 0x000fc800078e0213 */
[----:B-1----:R-:W-:-:S05]  /*0180*/  IMAD.WIDE R2, R3, 0x4, R16 ;  /* 0x0000000403027825 */ /* 0x002fca00078e0210 */
[----:B--2---:R-:W-:Y:S01]  /*0190*/  STG.E.128 desc[UR4][R2.64], R4 ;  /* 0x0000000402007986 */ /* 0x004fe2000c101d04 */
[----:B------:R-:W-:Y:S05]  /*01a0*/  EXIT ;  /* 0x000000000000794d */ /* 0x000fea0003800000 */
.L_x_4:
        /* <DEDUP_REMOVED lines=13> */
.L_x_10:


//--------------------- .text._Z22transpose_naive_kernelPKfPfii --------------------------
	.section	.text._Z22transpose_naive_kernelPKfPfii,"ax",@progbits
	.align	128
        .global         _Z22transpose_naive_kernelPKfPfii
        .type           _Z22transpose_naive_kernelPKfPfii,@function
        .size           _Z22transpose_naive_kernelPKfPfii,(.L_x_11 - _Z22transpose_naive_kernelPKfPfii)
        .other          _Z22transpose_naive_kernelPKfPfii,@"STO_CUDA_ENTRY STV_DEFAULT"
_Z22transpose_naive_kernelPKfPfii:
.text._Z22transpose_naive_kernelPKfPfii:
[----:B------:R-:W-:Y:S01]  /*0000*/  LDC R1, c[0x0][0x37c] ;  /* 0x0000df00ff017b82 */ /* 0x000fe20000000800 */
[----:B------:R-:W0:Y:S07]  /*0010*/  S2R R3, SR_TID.X ;  /* 0x0000000000037919 */ /* 0x000e2e0000002100 */
[----:B------:R-:W0:Y:S01]  /*0020*/  S2UR UR4, SR_CTAID.X ;  /* 0x00000000000479c3 */ /* 0x000e220000002500 */
[----:B------:R-:W1:Y:S01]  /*0030*/  LDCU.64 UR6, c[0x0][0x390] ;  /* 0x00007200ff0677ac */ /* 0x000e620008000a00 */
[----:B------:R-:W2:Y:S06]  /*0040*/  S2R R2, SR_TID.Y ;  /* 0x0000000000027919 */ /* 0x000eac0000002200 */
[----:B------:R-:W0:Y:S08]  /*0050*/  LDC R0, c[0x0][0x360] ;  /* 0x0000d800ff007b82 */ /* 0x000e300000000800 */
[----:B------:R-:W2:Y:S08]  /*0060*/  S2UR UR5, SR_CTAID.Y ;  /* 0x00000000000579c3 */ /* 0x000eb00000002600 */
[----:B------:R-:W2:Y:S01]  /*0070*/  LDC R7, c[0x0][0x364] ;  /* 0x0000d900ff077b82 */ /* 0x000ea20000000800 */
[----:B0-----:R-:W-:-:S05]  /*0080*/  IMAD R0, R0, UR4, R3 ;  /* 0x0000000400007c24 */ /* 0x001fca000f8e0203 */
[----:B-1----:R-:W-:Y:S01]  /*0090*/  ISETP.GE.AND P0, PT, R0, UR7, PT ;  /* 0x0000000700007c0c */ /* 0x002fe2000bf06270 */
[----:B--2---:R-:W-:-:S05]  /*00a0*/  IMAD R7, R7, UR5, R2 ;  /* 0x0000000507077c24 */ /* 0x004fca000f8e0202 */
[----:B------:R-:W-:-:S13]  /*00b0*/  ISETP.GE.OR P0, PT, R7, UR6, P0 ;  /* 0x0000000607007c0c */ /* 0x000fda0008706670 */
[----:B------:R-:W-:Y:S05]  /*00c0*/  @P0 EXIT ;  /* 0x000000000000094d */ /* 0x000fea0003800000 */
[----:B------:R-:W0:Y:S01]  /*00d0*/  LDC.64 R2, c[0x0][0x380] ;  /* 0x0000e000ff027b82 */ /* 0x000e220000000a00 */
[----:B------:R-:W1:Y:S01]  /*00e0*/  LDCU.64 UR4, c[0x0][0x358] ;  /* 0x00006b00ff0477ac */ /* 0x000e620008000a00 */
[----:B------:R-:W-:-:S04]  /*00f0*/  IMAD R5, R7, UR7, R0 ;  /* 0x0000000707057c24 */ /* 0x000fc8000f8e0200 */
[----:B0-----:R-:W-:Y:S02]  /*0100*/  IMAD.WIDE R2, R5, 0x4, R2 ;  /* 0x0000000405027825 */ /* 0x001fe400078e0202 */
[----:B------:R-:W0:Y:S04]  /*0110*/  LDC.64 R4, c[0x0][0x388] ;  /* 0x0000e200ff047b82 */ /* 0x000e280000000a00 */
[----:B-1----:R-:W2:Y:S01]  /*0120*/  LDG.E R3, desc[UR4][R2.64] ;  /* 0x0000000402037981 */ /* 0x002ea2000c1e1900 */
[----:B------:R-:W-:-:S04]  /*0130*/  IMAD R7, R0, UR6, R7 ;  /* 0x0000000600077c24 */ /* 0x000fc8000f8e0207 */
[----:B0-----:R-:W-:-:S05]  /*0140*/  IMAD.WIDE R4, R7, 0x4, R4 ;  /* 0x0000000407047825 */ /* 0x001fca00078e0204 */
[----:B--2---:R-:W-:Y:S01]  /*0150*/  STG.E desc[UR4][R4.64], R3 ;  /* 0x0000000304007986 */ /* 0x004fe2000c101904 */
[----:B------:R-:W-:Y:S05]  /*0160*/  EXIT ;  /* 0x000000000000794d */ /* 0x000fea0003800000 */
.L_x_5:
        /* <DEDUP_REMOVED lines=9> */
.L_x_11:


//--------------------- .nv.shared._Z38transpose_tiling_multi_elements_kernelILi64ELi256EEvPKfPfii --------------------------
	.section	.nv.shared._Z38transpose_tiling_multi_elements_kernelILi64ELi256EEvPKfPfii,"aw",@nobits
	.sectionflags	@""
	.align	4
.nv.shared._Z38transpose_tiling_multi_elements_kernelILi64ELi256EEvPKfPfii:
	.zero		17664


//--------------------- .nv.shared.reserved.0     --------------------------
	.section	.nv.shared.reserved.0,"aw",@nobits
	.weak		__nv_reservedSMEM_offset_0_alias
	.size		__nv_reservedSMEM_offset_0_alias, 0, 64
	.other		__nv_reservedSMEM_offset_0_alias,@"STO_CUDA_RESERVED_SHARED STV_DEFAULT"
__nv_reservedSMEM_offset_0_alias:
	.zero		0
	.zero		64


//--------------------- .nv.shared._Z31transpose_tiling_swizzle_kernelILi16EEvPKfPfii --------------------------
	.section	.nv.shared._Z31transpose_tiling_swizzle_kernelILi16EEvPKfPfii,"aw",@nobits
	.sectionflags	@""
	.align	4
.nv.shared._Z31transpose_tiling_swizzle_kernelILi16EEvPKfPfii:
	.zero		2048


//--------------------- .nv.shared._Z40transpose_tiling_no_bank_conflict_kernelILi32EEvPKfPfii --------------------------
	.section	.nv.shared._Z40transpose_tiling_no_bank_conflict_kernelILi32EEvPKfPfii,"aw",@nobits
	.sectionflags	@""
	.align	4
.nv.shared._Z40transpose_tiling_no_bank_conflict_kernelILi32EEvPKfPfii:
	.zero		5248


//--------------------- .nv.shared._Z23transpose_tiling_kernelILi32EEvPKfPfii --------------------------
	.section	.nv.shared._Z23transpose_tiling_kernelILi32EEvPKfPfii,"aw",@nobits
	.sectionflags	@""
	.align	4
.nv.shared._Z23transpose_tiling_kernelILi32EEvPKfPfii:
	.zero		5120


//--------------------- .nv.constant0._Z38transpose_tiling_multi_elements_kernelILi64ELi256EEvPKfPfii --------------------------
	.section	.nv.constant0._Z38transpose_tiling_multi_elements_kernelILi64ELi256EEvPKfPfii,"a",@progbits
	.sectionflags	@""
	.align	4
.nv.constant0._Z38transpose_tiling_multi_elements_kernelILi64ELi256EEvPKfPfii:
	.zero		920


//--------------------- .nv.constant0._Z31transpose_tiling_swizzle_kernelILi16EEvPKfPfii --------------------------
	.section	.nv.constant0._Z31transpose_tiling_swizzle_kernelILi16EEvPKfPfii,"a",@progbits
	.sectionflags	@""
	.align	4
.nv.constant0._Z31transpose_tiling_swizzle_kernelILi16EEvPKfPfii:
	.zero		920


//--------------------- .nv.constant0._Z40transpose_tiling_no_bank_conflict_kernelILi32EEvPKfPfii --------------------------
	.section	.nv.constant0._Z40transpose_tiling_no_bank_conflict_kernelILi32EEvPKfPfii,"a",@progbits
	.sectionflags	@""
	.align	4
.nv.constant0._Z40transpose_tiling_no_bank_conflict_kernelILi32EEvPKfPfii:
	.zero		920


//--------------------- .nv.constant0._Z23transpose_tiling_kernelILi32EEvPKfPfii --------------------------
	.section	.nv.constant0._Z23transpose_tiling_kernelILi32EEvPKfPfii,"a",@progbits
	.sectionflags	@""
	.align	4
.nv.constant0._Z23transpose_tiling_kernelILi32EEvPKfPfii:
	.zero		920


//--------------------- .nv.constant0._Z26transpose_coalesced_kernelPKfPfii --------------------------
	.section	.nv.constant0._Z26transpose_coalesced_kernelPKfPfii,"a",@progbits
	.sectionflags	@""
	.align	4
.nv.constant0._Z26transpose_coalesced_kernelPKfPfii:
	.zero		920


//--------------------- .nv.constant0._Z22transpose_naive_kernelPKfPfii --------------------------
	.section	.nv.constant0._Z22transpose_naive_kernelPKfPfii,"a",@progbits
	.sectionflags	@""
	.align	4
.nv.constant0._Z22transpose_naive_kernelPKfPfii:
	.zero		920


//--------------------- SYMBOLS --------------------------

	.type		.nv.reservedSmem.offset0,@object
	.size		.nv.reservedSmem.offset0,0x4
	.type		.nv.reservedSmem.cap,@object
	.size		.nv.reservedSmem.cap,0x4
